//
// Generated by NVIDIA NVVM Compiler
//
// Compiler Build ID: CL-36424714
// Cuda compilation tools, release 13.0, V13.0.88
// Based on NVVM 20.0.0
//

.version 9.0
.target sm_100
.address_size 64

	// .globl	_Z10calcforcesPdS_S_S_S_S_S_
.func  (.param .b64 func_retval0) __internal_accurate_pow
(
	.param .b64 __internal_accurate_pow_param_0,
	.param .b64 __internal_accurate_pow_param_1
)
;
.global .align 8 .f64 sigma = 0d3FF0000000000000;
.global .align 8 .f64 eps = 0d4010000000000000;
.global .align 8 .f64 rc = 0d4008000000000000;
.global .align 8 .f64 del_r = 0d3FA999999999999A;
.global .align 8 .f64 del_v = 0d3FA999999999999A;

.visible .entry _Z10calcforcesPdS_S_S_S_S_S_(
	.param .u64 .ptr .align 1 _Z10calcforcesPdS_S_S_S_S_S__param_0,
	.param .u64 .ptr .align 1 _Z10calcforcesPdS_S_S_S_S_S__param_1,
	.param .u64 .ptr .align 1 _Z10calcforcesPdS_S_S_S_S_S__param_2,
	.param .u64 .ptr .align 1 _Z10calcforcesPdS_S_S_S_S_S__param_3,
	.param .u64 .ptr .align 1 _Z10calcforcesPdS_S_S_S_S_S__param_4,
	.param .u64 .ptr .align 1 _Z10calcforcesPdS_S_S_S_S_S__param_5,
	.param .u64 .ptr .align 1 _Z10calcforcesPdS_S_S_S_S_S__param_6
)
{
	.reg .pred 	%p<87>;
	.reg .b32 	%r<112>;
	.reg .b64 	%rd<36>;
	.reg .b64 	%fd<171>;

	ld.param.u64 	%rd8, [_Z10calcforcesPdS_S_S_S_S_S__param_0];
	ld.param.u64 	%rd9, [_Z10calcforcesPdS_S_S_S_S_S__param_1];
	ld.param.u64 	%rd10, [_Z10calcforcesPdS_S_S_S_S_S__param_2];
	ld.param.u64 	%rd11, [_Z10calcforcesPdS_S_S_S_S_S__param_3];
	ld.param.u64 	%rd6, [_Z10calcforcesPdS_S_S_S_S_S__param_5];
	cvta.to.global.u64 	%rd1, %rd11;
	cvta.to.global.u64 	%rd2, %rd10;
	cvta.to.global.u64 	%rd3, %rd9;
	cvta.to.global.u64 	%rd4, %rd8;
	mov.u32 	%r15, %tid.x;
	mov.u32 	%r16, %ntid.x;
	mov.u32 	%r17, %ctaid.x;
	mad.lo.s32 	%r1, %r16, %r17, %r15;
	mov.u32 	%r18, %tid.y;
	mov.u32 	%r19, %ntid.y;
	mov.u32 	%r20, %ctaid.y;
	mad.lo.s32 	%r2, %r19, %r20, %r18;
	shl.b32 	%r21, %r1, 11;
	add.s32 	%r3, %r21, %r2;
	ld.global.f64 	%fd1, [sigma];
	{
	.reg .b32 %temp; 
	mov.b64 	{%temp, %r4}, %fd1;
	}
	mov.f64 	%fd63, 0d4018000000000000;
	{
	.reg .b32 %temp; 
	mov.b64 	{%temp, %r22}, %fd63;
	}
	and.b32  	%r6, %r22, 2146435072;
	setp.eq.s32 	%p1, %r6, 1073741824;
	abs.f64 	%fd2, %fd1;
	{ // callseq 0, 0
	.param .b64 param0;
	st.param.f64 	[param0], %fd2;
	.param .b64 param1;
	st.param.f64 	[param1], 0d4018000000000000;
	.param .b64 retval0;
	call.uni (retval0), 
	__internal_accurate_pow, 
	(
	param0, 
	param1
	);
	ld.param.f64 	%fd64, [retval0];
	} // callseq 0
	setp.lt.s32 	%p2, %r4, 0;
	neg.f64 	%fd66, %fd64;
	selp.f64 	%fd67, %fd66, %fd64, %p1;
	selp.f64 	%fd157, %fd67, %fd64, %p2;
	setp.neu.f64 	%p3, %fd1, 0d0000000000000000;
	@%p3 bra 	$L__BB0_2;
	setp.eq.s32 	%p4, %r6, 1073741824;
	selp.b32 	%r23, %r4, 0, %p4;
	setp.lt.s32 	%p5, %r22, 0;
	or.b32  	%r24, %r23, 2146435072;
	selp.b32 	%r25, %r24, %r23, %p5;
	mov.b32 	%r26, 0;
	mov.b64 	%fd157, {%r26, %r25};
$L__BB0_2:
	add.f64 	%fd68, %fd1, 0d4018000000000000;
	{
	.reg .b32 %temp; 
	mov.b64 	{%temp, %r27}, %fd68;
	}
	and.b32  	%r28, %r27, 2146435072;
	setp.ne.s32 	%p6, %r28, 2146435072;
	@%p6 bra 	$L__BB0_7;
	setp.num.f64 	%p7, %fd1, %fd1;
	@%p7 bra 	$L__BB0_5;
	mov.f64 	%fd69, 0d4018000000000000;
	add.rn.f64 	%fd157, %fd1, %fd69;
	bra.uni 	$L__BB0_7;
$L__BB0_5:
	setp.neu.f64 	%p8, %fd2, 0d7FF0000000000000;
	@%p8 bra 	$L__BB0_7;
	setp.lt.s32 	%p9, %r4, 0;
	setp.eq.s32 	%p10, %r6, 1073741824;
	setp.lt.s32 	%p11, %r22, 0;
	selp.b32 	%r30, 0, 2146435072, %p11;
	and.b32  	%r31, %r22, 2147483647;
	setp.ne.s32 	%p12, %r31, 1071644672;
	or.b32  	%r32, %r30, -2147483648;
	selp.b32 	%r33, %r32, %r30, %p12;
	selp.b32 	%r34, %r33, %r30, %p10;
	selp.b32 	%r35, %r34, %r30, %p9;
	mov.b32 	%r36, 0;
	mov.b64 	%fd157, {%r36, %r35};
$L__BB0_7:
	setp.neu.f64 	%p13, %fd1, 0d0000000000000000;
	setp.lt.s32 	%p14, %r4, 0;
	setp.eq.f64 	%p15, %fd1, 0d3FF0000000000000;
	selp.f64 	%fd9, 0d3FF0000000000000, %fd157, %p15;
	mov.f64 	%fd70, 0d4028000000000000;
	{
	.reg .b32 %temp; 
	mov.b64 	{%temp, %r37}, %fd70;
	}
	and.b32  	%r8, %r37, 2146435072;
	setp.eq.s32 	%p16, %r8, 1073741824;
	{ // callseq 1, 0
	.param .b64 param0;
	st.param.f64 	[param0], %fd2;
	.param .b64 param1;
	st.param.f64 	[param1], 0d4028000000000000;
	.param .b64 retval0;
	call.uni (retval0), 
	__internal_accurate_pow, 
	(
	param0, 
	param1
	);
	ld.param.f64 	%fd71, [retval0];
	} // callseq 1
	neg.f64 	%fd73, %fd71;
	selp.f64 	%fd74, %fd73, %fd71, %p16;
	selp.f64 	%fd159, %fd74, %fd71, %p14;
	@%p13 bra 	$L__BB0_9;
	selp.b32 	%r38, %r4, 0, %p16;
	setp.lt.s32 	%p18, %r37, 0;
	or.b32  	%r39, %r38, 2146435072;
	selp.b32 	%r40, %r39, %r38, %p18;
	mov.b32 	%r41, 0;
	mov.b64 	%fd159, {%r41, %r40};
$L__BB0_9:
	add.f64 	%fd75, %fd1, 0d4028000000000000;
	{
	.reg .b32 %temp; 
	mov.b64 	{%temp, %r42}, %fd75;
	}
	and.b32  	%r43, %r42, 2146435072;
	setp.ne.s32 	%p19, %r43, 2146435072;
	@%p19 bra 	$L__BB0_14;
	setp.num.f64 	%p20, %fd1, %fd1;
	@%p20 bra 	$L__BB0_12;
	mov.f64 	%fd76, 0d4028000000000000;
	add.rn.f64 	%fd159, %fd1, %fd76;
	bra.uni 	$L__BB0_14;
$L__BB0_12:
	setp.neu.f64 	%p21, %fd2, 0d7FF0000000000000;
	@%p21 bra 	$L__BB0_14;
	setp.eq.s32 	%p22, %r8, 1073741824;
	setp.lt.s32 	%p23, %r4, 0;
	setp.lt.s32 	%p24, %r37, 0;
	selp.b32 	%r45, 0, 2146435072, %p24;
	and.b32  	%r46, %r37, 2147483647;
	setp.ne.s32 	%p25, %r46, 1071644672;
	or.b32  	%r47, %r45, -2147483648;
	selp.b32 	%r48, %r47, %r45, %p25;
	selp.b32 	%r49, %r48, %r45, %p22;
	selp.b32 	%r50, %r49, %r45, %p23;
	mov.b32 	%r51, 0;
	mov.b64 	%fd159, {%r51, %r50};
$L__BB0_14:
	setp.eq.f64 	%p26, %fd1, 0d3FF0000000000000;
	selp.f64 	%fd16, 0d3FF0000000000000, %fd159, %p26;
	ld.global.f64 	%fd17, [eps];
	ld.global.f64 	%fd18, [rc];
	{
	.reg .b32 %temp; 
	mov.b64 	{%temp, %r9}, %fd18;
	}
	mov.f64 	%fd77, 0d402A000000000000;
	{
	.reg .b32 %temp; 
	mov.b64 	{%temp, %r52}, %fd77;
	}
	and.b32  	%r11, %r52, 2146435072;
	setp.eq.s32 	%p27, %r11, 1075838976;
	abs.f64 	%fd19, %fd18;
	{ // callseq 2, 0
	.param .b64 param0;
	st.param.f64 	[param0], %fd19;
	.param .b64 param1;
	st.param.f64 	[param1], 0d402A000000000000;
	.param .b64 retval0;
	call.uni (retval0), 
	__internal_accurate_pow, 
	(
	param0, 
	param1
	);
	ld.param.f64 	%fd78, [retval0];
	} // callseq 2
	setp.lt.s32 	%p28, %r9, 0;
	neg.f64 	%fd80, %fd78;
	selp.f64 	%fd81, %fd80, %fd78, %p27;
	selp.f64 	%fd161, %fd81, %fd78, %p28;
	setp.neu.f64 	%p29, %fd18, 0d0000000000000000;
	@%p29 bra 	$L__BB0_16;
	selp.b32 	%r53, %r9, 0, %p27;
	setp.lt.s32 	%p31, %r52, 0;
	or.b32  	%r54, %r53, 2146435072;
	selp.b32 	%r55, %r54, %r53, %p31;
	mov.b32 	%r56, 0;
	mov.b64 	%fd161, {%r56, %r55};
$L__BB0_16:
	add.f64 	%fd82, %fd18, 0d402A000000000000;
	{
	.reg .b32 %temp; 
	mov.b64 	{%temp, %r57}, %fd82;
	}
	and.b32  	%r58, %r57, 2146435072;
	setp.ne.s32 	%p32, %r58, 2146435072;
	@%p32 bra 	$L__BB0_21;
	setp.num.f64 	%p33, %fd18, %fd18;
	@%p33 bra 	$L__BB0_19;
	mov.f64 	%fd83, 0d402A000000000000;
	add.rn.f64 	%fd161, %fd18, %fd83;
	bra.uni 	$L__BB0_21;
$L__BB0_19:
	setp.neu.f64 	%p34, %fd19, 0d7FF0000000000000;
	@%p34 bra 	$L__BB0_21;
	setp.lt.s32 	%p37, %r52, 0;
	selp.b32 	%r60, 0, 2146435072, %p37;
	and.b32  	%r61, %r52, 2147483647;
	setp.ne.s32 	%p38, %r61, 1071644672;
	or.b32  	%r62, %r60, -2147483648;
	selp.b32 	%r63, %r62, %r60, %p38;
	selp.b32 	%r64, %r63, %r60, %p27;
	selp.b32 	%r65, %r64, %r60, %p28;
	mov.b32 	%r66, 0;
	mov.b64 	%fd161, {%r66, %r65};
$L__BB0_21:
	setp.eq.f64 	%p41, %fd18, 0d3FF0000000000000;
	selp.f64 	%fd26, 0d3FF0000000000000, %fd161, %p41;
	mov.f64 	%fd84, 0d401C000000000000;
	{
	.reg .b32 %temp; 
	mov.b64 	{%temp, %r67}, %fd84;
	}
	and.b32  	%r13, %r67, 2146435072;
	setp.eq.s32 	%p42, %r13, 1074790400;
	{ // callseq 3, 0
	.param .b64 param0;
	st.param.f64 	[param0], %fd19;
	.param .b64 param1;
	st.param.f64 	[param1], 0d401C000000000000;
	.param .b64 retval0;
	call.uni (retval0), 
	__internal_accurate_pow, 
	(
	param0, 
	param1
	);
	ld.param.f64 	%fd85, [retval0];
	} // callseq 3
	neg.f64 	%fd87, %fd85;
	selp.f64 	%fd88, %fd87, %fd85, %p42;
	selp.f64 	%fd163, %fd88, %fd85, %p28;
	@%p29 bra 	$L__BB0_23;
	selp.b32 	%r68, %r9, 0, %p42;
	setp.lt.s32 	%p44, %r67, 0;
	or.b32  	%r69, %r68, 2146435072;
	selp.b32 	%r70, %r69, %r68, %p44;
	mov.b32 	%r71, 0;
	mov.b64 	%fd163, {%r71, %r70};
$L__BB0_23:
	add.f64 	%fd89, %fd18, 0d401C000000000000;
	{
	.reg .b32 %temp; 
	mov.b64 	{%temp, %r72}, %fd89;
	}
	and.b32  	%r73, %r72, 2146435072;
	setp.ne.s32 	%p45, %r73, 2146435072;
	@%p45 bra 	$L__BB0_28;
	setp.num.f64 	%p46, %fd18, %fd18;
	@%p46 bra 	$L__BB0_26;
	mov.f64 	%fd90, 0d401C000000000000;
	add.rn.f64 	%fd163, %fd18, %fd90;
	bra.uni 	$L__BB0_28;
$L__BB0_26:
	setp.neu.f64 	%p47, %fd19, 0d7FF0000000000000;
	@%p47 bra 	$L__BB0_28;
	setp.lt.s32 	%p50, %r67, 0;
	selp.b32 	%r75, 0, 2146435072, %p50;
	and.b32  	%r76, %r67, 2147483647;
	setp.ne.s32 	%p51, %r76, 1071644672;
	or.b32  	%r77, %r75, -2147483648;
	selp.b32 	%r78, %r77, %r75, %p51;
	selp.b32 	%r79, %r78, %r75, %p42;
	selp.b32 	%r80, %r79, %r75, %p28;
	mov.b32 	%r81, 0;
	mov.b64 	%fd163, {%r81, %r80};
$L__BB0_28:
	setp.eq.s32 	%p53, %r8, 1073741824;
	selp.f64 	%fd91, 0d3FF0000000000000, %fd163, %p41;
	mul.f64 	%fd92, %fd9, 0dC018000000000000;
	div.rn.f64 	%fd93, %fd92, %fd91;
	mul.f64 	%fd94, %fd16, 0d4028000000000000;
	div.rn.f64 	%fd95, %fd94, %fd26;
	add.f64 	%fd96, %fd95, %fd93;
	mul.f64 	%fd33, %fd17, %fd96;
	div.rn.f64 	%fd34, %fd1, %fd18;
	{
	.reg .b32 %temp; 
	mov.b64 	{%temp, %r14}, %fd34;
	}
	abs.f64 	%fd35, %fd34;
	{ // callseq 4, 0
	.param .b64 param0;
	st.param.f64 	[param0], %fd35;
	.param .b64 param1;
	st.param.f64 	[param1], 0d4028000000000000;
	.param .b64 retval0;
	call.uni (retval0), 
	__internal_accurate_pow, 
	(
	param0, 
	param1
	);
	ld.param.f64 	%fd97, [retval0];
	} // callseq 4
	setp.lt.s32 	%p54, %r14, 0;
	neg.f64 	%fd99, %fd97;
	selp.f64 	%fd100, %fd99, %fd97, %p53;
	selp.f64 	%fd165, %fd100, %fd97, %p54;
	setp.neu.f64 	%p55, %fd34, 0d0000000000000000;
	@%p55 bra 	$L__BB0_30;
	selp.b32 	%r83, %r14, 0, %p53;
	setp.lt.s32 	%p57, %r37, 0;
	or.b32  	%r84, %r83, 2146435072;
	selp.b32 	%r85, %r84, %r83, %p57;
	mov.b32 	%r86, 0;
	mov.b64 	%fd165, {%r86, %r85};
$L__BB0_30:
	add.f64 	%fd101, %fd34, 0d4028000000000000;
	{
	.reg .b32 %temp; 
	mov.b64 	{%temp, %r87}, %fd101;
	}
	and.b32  	%r88, %r87, 2146435072;
	setp.ne.s32 	%p58, %r88, 2146435072;
	@%p58 bra 	$L__BB0_35;
	setp.num.f64 	%p59, %fd34, %fd34;
	@%p59 bra 	$L__BB0_33;
	mov.f64 	%fd102, 0d4028000000000000;
	add.rn.f64 	%fd165, %fd34, %fd102;
	bra.uni 	$L__BB0_35;
$L__BB0_33:
	setp.neu.f64 	%p60, %fd35, 0d7FF0000000000000;
	@%p60 bra 	$L__BB0_35;
	setp.lt.s32 	%p63, %r37, 0;
	selp.b32 	%r90, 0, 2146435072, %p63;
	and.b32  	%r91, %r37, 2147483647;
	setp.ne.s32 	%p64, %r91, 1071644672;
	or.b32  	%r92, %r90, -2147483648;
	selp.b32 	%r93, %r92, %r90, %p64;
	selp.b32 	%r94, %r93, %r90, %p53;
	selp.b32 	%r95, %r94, %r90, %p54;
	mov.b32 	%r96, 0;
	mov.b64 	%fd165, {%r96, %r95};
$L__BB0_35:
	setp.eq.s32 	%p67, %r6, 1073741824;
	{ // callseq 5, 0
	.param .b64 param0;
	st.param.f64 	[param0], %fd35;
	.param .b64 param1;
	st.param.f64 	[param1], 0d4018000000000000;
	.param .b64 retval0;
	call.uni (retval0), 
	__internal_accurate_pow, 
	(
	param0, 
	param1
	);
	ld.param.f64 	%fd103, [retval0];
	} // callseq 5
	neg.f64 	%fd105, %fd103;
	selp.f64 	%fd106, %fd105, %fd103, %p67;
	selp.f64 	%fd167, %fd106, %fd103, %p54;
	@%p55 bra 	$L__BB0_37;
	selp.b32 	%r98, %r14, 0, %p67;
	setp.lt.s32 	%p69, %r22, 0;
	or.b32  	%r99, %r98, 2146435072;
	selp.b32 	%r100, %r99, %r98, %p69;
	mov.b32 	%r101, 0;
	mov.b64 	%fd167, {%r101, %r100};
$L__BB0_37:
	add.f64 	%fd107, %fd34, 0d4018000000000000;
	{
	.reg .b32 %temp; 
	mov.b64 	{%temp, %r102}, %fd107;
	}
	and.b32  	%r103, %r102, 2146435072;
	setp.ne.s32 	%p70, %r103, 2146435072;
	@%p70 bra 	$L__BB0_42;
	setp.num.f64 	%p71, %fd34, %fd34;
	@%p71 bra 	$L__BB0_40;
	mov.f64 	%fd108, 0d4018000000000000;
	add.rn.f64 	%fd167, %fd34, %fd108;
	bra.uni 	$L__BB0_42;
$L__BB0_40:
	setp.neu.f64 	%p72, %fd35, 0d7FF0000000000000;
	@%p72 bra 	$L__BB0_42;
	setp.lt.s32 	%p75, %r22, 0;
	selp.b32 	%r105, 0, 2146435072, %p75;
	and.b32  	%r106, %r22, 2147483647;
	setp.ne.s32 	%p76, %r106, 1071644672;
	or.b32  	%r107, %r105, -2147483648;
	selp.b32 	%r108, %r107, %r105, %p76;
	selp.b32 	%r109, %r108, %r105, %p67;
	selp.b32 	%r110, %r109, %r105, %p54;
	mov.b32 	%r111, 0;
	mov.b64 	%fd167, {%r111, %r110};
$L__BB0_42:
	setp.eq.f64 	%p77, %fd34, 0d3FF0000000000000;
	sub.f64 	%fd109, %fd165, %fd167;
	selp.f64 	%fd110, 0d0000000000000000, %fd109, %p77;
	mul.f64 	%fd111, %fd17, %fd110;
	fma.rn.f64 	%fd48, %fd18, %fd33, %fd111;
	setp.gt.s32 	%p78, %r1, 2047;
	setp.gt.u32 	%p79, %r2, 2047;
	or.pred  	%p80, %p78, %p79;
	@%p80 bra 	$L__BB0_53;
	ld.param.u64 	%rd35, [_Z10calcforcesPdS_S_S_S_S_S__param_6];
	ld.param.u64 	%rd34, [_Z10calcforcesPdS_S_S_S_S_S__param_4];
	cvta.to.global.u64 	%rd12, %rd34;
	cvta.to.global.u64 	%rd13, %rd6;
	cvta.to.global.u64 	%rd14, %rd35;
	mul.wide.s32 	%rd15, %r1, 8;
	add.s64 	%rd16, %rd12, %rd15;
	ld.global.f64 	%fd112, [%rd16];
	mul.wide.u32 	%rd17, %r2, 8;
	add.s64 	%rd18, %rd12, %rd17;
	ld.global.f64 	%fd113, [%rd18];
	sub.f64 	%fd168, %fd112, %fd113;
	add.s64 	%rd19, %rd13, %rd15;
	ld.global.f64 	%fd114, [%rd19];
	add.s64 	%rd20, %rd13, %rd17;
	ld.global.f64 	%fd115, [%rd20];
	sub.f64 	%fd169, %fd114, %fd115;
	add.s64 	%rd21, %rd14, %rd15;
	ld.global.f64 	%fd116, [%rd21];
	add.s64 	%rd22, %rd14, %rd17;
	ld.global.f64 	%fd117, [%rd22];
	sub.f64 	%fd170, %fd116, %fd117;
	abs.f64 	%fd52, %fd168;
	setp.ltu.f64 	%p81, %fd52, 0d4024000000000000;
	@%p81 bra 	$L__BB0_45;
	mov.f64 	%fd118, 0d4034000000000000;
	sub.f64 	%fd119, %fd118, %fd52;
	neg.f64 	%fd120, %fd168;
	div.rn.f64 	%fd121, %fd120, %fd52;
	mul.f64 	%fd168, %fd119, %fd121;
$L__BB0_45:
	abs.f64 	%fd55, %fd169;
	setp.ltu.f64 	%p82, %fd55, 0d4024000000000000;
	@%p82 bra 	$L__BB0_47;
	mov.f64 	%fd122, 0d4034000000000000;
	sub.f64 	%fd123, %fd122, %fd55;
	neg.f64 	%fd124, %fd169;
	div.rn.f64 	%fd125, %fd124, %fd55;
	mul.f64 	%fd169, %fd123, %fd125;
$L__BB0_47:
	abs.f64 	%fd58, %fd170;
	setp.ltu.f64 	%p83, %fd58, 0d4024000000000000;
	@%p83 bra 	$L__BB0_49;
	mov.f64 	%fd126, 0d4034000000000000;
	sub.f64 	%fd127, %fd126, %fd58;
	neg.f64 	%fd128, %fd170;
	div.rn.f64 	%fd129, %fd128, %fd58;
	mul.f64 	%fd170, %fd127, %fd129;
$L__BB0_49:
	mul.f64 	%fd130, %fd169, %fd169;
	fma.rn.f64 	%fd131, %fd168, %fd168, %fd130;
	fma.rn.f64 	%fd61, %fd170, %fd170, %fd131;
	sqrt.rn.f64 	%fd62, %fd61;
	setp.gtu.f64 	%p84, %fd62, %fd18;
	setp.eq.s32 	%p85, %r1, %r2;
	or.pred  	%p86, %p84, %p85;
	@%p86 bra 	$L__BB0_51;
	mul.f64 	%fd132, %fd61, %fd61;
	mul.f64 	%fd133, %fd61, %fd132;
	mul.f64 	%fd134, %fd133, %fd133;
	div.rn.f64 	%fd135, %fd16, %fd134;
	div.rn.f64 	%fd136, %fd9, %fd133;
	sub.f64 	%fd137, %fd135, %fd136;
	mul.f64 	%fd138, %fd137, %fd17;
	sub.f64 	%fd139, %fd138, %fd48;
	fma.rn.f64 	%fd140, %fd33, %fd62, %fd139;
	mul.wide.s32 	%rd29, %r3, 8;
	add.s64 	%rd30, %rd4, %rd29;
	st.global.f64 	[%rd30], %fd140;
	ld.global.f64 	%fd141, [eps];
	mul.f64 	%fd142, %fd62, %fd134;
	div.rn.f64 	%fd143, %fd16, %fd142;
	mul.f64 	%fd144, %fd62, %fd133;
	div.rn.f64 	%fd145, %fd9, %fd144;
	mul.f64 	%fd146, %fd145, 0dC018000000000000;
	fma.rn.f64 	%fd147, %fd143, 0d4028000000000000, %fd146;
	mul.f64 	%fd148, %fd147, %fd141;
	sub.f64 	%fd149, %fd148, %fd33;
	mul.f64 	%fd150, %fd168, %fd149;
	div.rn.f64 	%fd151, %fd150, %fd62;
	add.s64 	%rd31, %rd3, %rd29;
	st.global.f64 	[%rd31], %fd151;
	mul.f64 	%fd152, %fd169, %fd149;
	div.rn.f64 	%fd153, %fd152, %fd62;
	add.s64 	%rd32, %rd2, %rd29;
	st.global.f64 	[%rd32], %fd153;
	mul.f64 	%fd154, %fd170, %fd149;
	div.rn.f64 	%fd155, %fd154, %fd62;
	add.s64 	%rd33, %rd1, %rd29;
	st.global.f64 	[%rd33], %fd155;
	bra.uni 	$L__BB0_52;
$L__BB0_51:
	mul.wide.s32 	%rd23, %r3, 8;
	add.s64 	%rd24, %rd4, %rd23;
	mov.b64 	%rd25, 0;
	st.global.u64 	[%rd24], %rd25;
	add.s64 	%rd26, %rd3, %rd23;
	st.global.u64 	[%rd26], %rd25;
	add.s64 	%rd27, %rd2, %rd23;
	st.global.u64 	[%rd27], %rd25;
	add.s64 	%rd28, %rd1, %rd23;
	st.global.u64 	[%rd28], %rd25;
$L__BB0_52:
	bar.sync 	0;
$L__BB0_53:
	ret;

}
	// .globl	_Z9updateposPdS_S_S_S_S_S_S_S_S_S_S_S_S_S_S_
.visible .entry _Z9updateposPdS_S_S_S_S_S_S_S_S_S_S_S_S_S_S_(
	.param .u64 .ptr .align 1 _Z9updateposPdS_S_S_S_S_S_S_S_S_S_S_S_S_S_S__param_0,
	.param .u64 .ptr .align 1 _Z9updateposPdS_S_S_S_S_S_S_S_S_S_S_S_S_S_S__param_1,
	.param .u64 .ptr .align 1 _Z9updateposPdS_S_S_S_S_S_S_S_S_S_S_S_S_S_S__param_2,
	.param .u64 .ptr .align 1 _Z9updateposPdS_S_S_S_S_S_S_S_S_S_S_S_S_S_S__param_3,
	.param .u64 .ptr .align 1 _Z9updateposPdS_S_S_S_S_S_S_S_S_S_S_S_S_S_S__param_4,
	.param .u64 .ptr .align 1 _Z9updateposPdS_S_S_S_S_S_S_S_S_S_S_S_S_S_S__param_5,
	.param .u64 .ptr .align 1 _Z9updateposPdS_S_S_S_S_S_S_S_S_S_S_S_S_S_S__param_6,
	.param .u64 .ptr .align 1 _Z9updateposPdS_S_S_S_S_S_S_S_S_S_S_S_S_S_S__param_7,
	.param .u64 .ptr .align 1 _Z9updateposPdS_S_S_S_S_S_S_S_S_S_S_S_S_S_S__param_8,
	.param .u64 .ptr .align 1 _Z9updateposPdS_S_S_S_S_S_S_S_S_S_S_S_S_S_S__param_9,
	.param .u64 .ptr .align 1 _Z9updateposPdS_S_S_S_S_S_S_S_S_S_S_S_S_S_S__param_10,
	.param .u64 .ptr .align 1 _Z9updateposPdS_S_S_S_S_S_S_S_S_S_S_S_S_S_S__param_11,
	.param .u64 .ptr .align 1 _Z9updateposPdS_S_S_S_S_S_S_S_S_S_S_S_S_S_S__param_12,
	.param .u64 .ptr .align 1 _Z9updateposPdS_S_S_S_S_S_S_S_S_S_S_S_S_S_S__param_13,
	.param .u64 .ptr .align 1 _Z9updateposPdS_S_S_S_S_S_S_S_S_S_S_S_S_S_S__param_14,
	.param .u64 .ptr .align 1 _Z9updateposPdS_S_S_S_S_S_S_S_S_S_S_S_S_S_S__param_15
)
{
	.reg .pred 	%p<2>;
	.reg .b32 	%r<5>;
	.reg .b64 	%rd<53>;
	.reg .b64 	%fd<36>;

	ld.param.u64 	%rd2, [_Z9updateposPdS_S_S_S_S_S_S_S_S_S_S_S_S_S_S__param_1];
	ld.param.u64 	%rd4, [_Z9updateposPdS_S_S_S_S_S_S_S_S_S_S_S_S_S_S__param_3];
	ld.param.u64 	%rd5, [_Z9updateposPdS_S_S_S_S_S_S_S_S_S_S_S_S_S_S__param_4];
	ld.param.u64 	%rd6, [_Z9updateposPdS_S_S_S_S_S_S_S_S_S_S_S_S_S_S__param_5];
	ld.param.u64 	%rd8, [_Z9updateposPdS_S_S_S_S_S_S_S_S_S_S_S_S_S_S__param_7];
	ld.param.u64 	%rd9, [_Z9updateposPdS_S_S_S_S_S_S_S_S_S_S_S_S_S_S__param_8];
	ld.param.u64 	%rd10, [_Z9updateposPdS_S_S_S_S_S_S_S_S_S_S_S_S_S_S__param_9];
	ld.param.u64 	%rd11, [_Z9updateposPdS_S_S_S_S_S_S_S_S_S_S_S_S_S_S__param_10];
	ld.param.u64 	%rd12, [_Z9updateposPdS_S_S_S_S_S_S_S_S_S_S_S_S_S_S__param_11];
	ld.param.u64 	%rd13, [_Z9updateposPdS_S_S_S_S_S_S_S_S_S_S_S_S_S_S__param_12];
	ld.param.u64 	%rd14, [_Z9updateposPdS_S_S_S_S_S_S_S_S_S_S_S_S_S_S__param_13];
	ld.param.u64 	%rd15, [_Z9updateposPdS_S_S_S_S_S_S_S_S_S_S_S_S_S_S__param_14];
	ld.param.u64 	%rd16, [_Z9updateposPdS_S_S_S_S_S_S_S_S_S_S_S_S_S_S__param_15];
	mov.u32 	%r2, %tid.x;
	mov.u32 	%r3, %ntid.x;
	mov.u32 	%r4, %ctaid.x;
	mad.lo.s32 	%r1, %r3, %r4, %r2;
	setp.gt.u32 	%p1, %r1, 2047;
	@%p1 bra 	$L__BB1_2;
	ld.param.u64 	%rd52, [_Z9updateposPdS_S_S_S_S_S_S_S_S_S_S_S_S_S_S__param_6];
	ld.param.u64 	%rd51, [_Z9updateposPdS_S_S_S_S_S_S_S_S_S_S_S_S_S_S__param_2];
	ld.param.u64 	%rd50, [_Z9updateposPdS_S_S_S_S_S_S_S_S_S_S_S_S_S_S__param_0];
	cvta.to.global.u64 	%rd17, %rd5;
	cvta.to.global.u64 	%rd18, %rd8;
	cvta.to.global.u64 	%rd19, %rd2;
	cvta.to.global.u64 	%rd20, %rd11;
	cvta.to.global.u64 	%rd21, %rd6;
	cvta.to.global.u64 	%rd22, %rd9;
	cvta.to.global.u64 	%rd23, %rd51;
	cvta.to.global.u64 	%rd24, %rd12;
	cvta.to.global.u64 	%rd25, %rd52;
	cvta.to.global.u64 	%rd26, %rd10;
	cvta.to.global.u64 	%rd27, %rd4;
	cvta.to.global.u64 	%rd28, %rd13;
	cvta.to.global.u64 	%rd29, %rd14;
	cvta.to.global.u64 	%rd30, %rd15;
	cvta.to.global.u64 	%rd31, %rd16;
	cvta.to.global.u64 	%rd32, %rd50;
	mul.wide.u32 	%rd33, %r1, 8;
	add.s64 	%rd34, %rd17, %rd33;
	ld.global.f64 	%fd1, [%rd34];
	add.f64 	%fd2, %fd1, %fd1;
	add.s64 	%rd35, %rd18, %rd33;
	ld.global.f64 	%fd3, [%rd35];
	sub.f64 	%fd4, %fd2, %fd3;
	add.s64 	%rd36, %rd19, %rd33;
	ld.global.f64 	%fd5, [%rd36];
	fma.rn.f64 	%fd6, %fd5, 0d3EFA36E2EB1C432D, %fd4;
	add.s64 	%rd37, %rd20, %rd33;
	st.global.f64 	[%rd37], %fd6;
	add.s64 	%rd38, %rd21, %rd33;
	ld.global.f64 	%fd7, [%rd38];
	add.f64 	%fd8, %fd7, %fd7;
	add.s64 	%rd39, %rd22, %rd33;
	ld.global.f64 	%fd9, [%rd39];
	sub.f64 	%fd10, %fd8, %fd9;
	add.s64 	%rd40, %rd23, %rd33;
	ld.global.f64 	%fd11, [%rd40];
	fma.rn.f64 	%fd12, %fd11, 0d3EFA36E2EB1C432D, %fd10;
	add.s64 	%rd41, %rd24, %rd33;
	st.global.f64 	[%rd41], %fd12;
	add.s64 	%rd42, %rd25, %rd33;
	ld.global.f64 	%fd13, [%rd42];
	add.f64 	%fd14, %fd13, %fd13;
	add.s64 	%rd43, %rd26, %rd33;
	ld.global.f64 	%fd15, [%rd43];
	sub.f64 	%fd16, %fd14, %fd15;
	add.s64 	%rd44, %rd27, %rd33;
	ld.global.f64 	%fd17, [%rd44];
	fma.rn.f64 	%fd18, %fd17, 0d3EFA36E2EB1C432D, %fd16;
	add.s64 	%rd45, %rd28, %rd33;
	st.global.f64 	[%rd45], %fd18;
	ld.global.f64 	%fd19, [%rd37];
	ld.global.f64 	%fd20, [%rd35];
	sub.f64 	%fd21, %fd19, %fd20;
	div.rn.f64 	%fd22, %fd21, 0d3F847AE147AE147B;
	add.s64 	%rd46, %rd29, %rd33;
	st.global.f64 	[%rd46], %fd22;
	ld.global.f64 	%fd23, [%rd41];
	ld.global.f64 	%fd24, [%rd39];
	sub.f64 	%fd25, %fd23, %fd24;
	div.rn.f64 	%fd26, %fd25, 0d3F847AE147AE147B;
	add.s64 	%rd47, %rd30, %rd33;
	st.global.f64 	[%rd47], %fd26;
	ld.global.f64 	%fd27, [%rd45];
	ld.global.f64 	%fd28, [%rd43];
	sub.f64 	%fd29, %fd27, %fd28;
	div.rn.f64 	%fd30, %fd29, 0d3F847AE147AE147B;
	add.s64 	%rd48, %rd31, %rd33;
	st.global.f64 	[%rd48], %fd30;
	ld.global.f64 	%fd31, [%rd46];
	ld.global.f64 	%fd32, [%rd47];
	mul.f64 	%fd33, %fd32, %fd32;
	fma.rn.f64 	%fd34, %fd31, %fd31, %fd33;
	fma.rn.f64 	%fd35, %fd30, %fd30, %fd34;
	add.s64 	%rd49, %rd32, %rd33;
	st.global.f64 	[%rd49], %fd35;
$L__BB1_2:
	ret;

}
	// .globl	_Z10thermostatdPdS_S_S_
.visible .entry _Z10thermostatdPdS_S_S_(
	.param .f64 _Z10thermostatdPdS_S_S__param_0,
	.param .u64 .ptr .align 1 _Z10thermostatdPdS_S_S__param_1,
	.param .u64 .ptr .align 1 _Z10thermostatdPdS_S_S__param_2,
	.param .u64 .ptr .align 1 _Z10thermostatdPdS_S_S__param_3,
	.param .u64 .ptr .align 1 _Z10thermostatdPdS_S_S__param_4
)
{
	.reg .pred 	%p<2>;
	.reg .b32 	%r<5>;
	.reg .b64 	%rd<14>;
	.reg .b64 	%fd<13>;

	ld.param.f64 	%fd1, [_Z10thermostatdPdS_S_S__param_0];
	ld.param.u64 	%rd1, [_Z10thermostatdPdS_S_S__param_1];
	ld.param.u64 	%rd2, [_Z10thermostatdPdS_S_S__param_2];
	ld.param.u64 	%rd3, [_Z10thermostatdPdS_S_S__param_3];
	ld.param.u64 	%rd4, [_Z10thermostatdPdS_S_S__param_4];
	mov.u32 	%r2, %tid.x;
	mov.u32 	%r3, %ntid.x;
	mov.u32 	%r4, %ctaid.x;
	mad.lo.s32 	%r1, %r3, %r4, %r2;
	setp.gt.u32 	%p1, %r1, 2047;
	@%p1 bra 	$L__BB2_2;
	cvta.to.global.u64 	%rd5, %rd1;
	cvta.to.global.u64 	%rd6, %rd2;
	cvta.to.global.u64 	%rd7, %rd3;
	cvta.to.global.u64 	%rd8, %rd4;
	mul.wide.u32 	%rd9, %r1, 8;
	add.s64 	%rd10, %rd5, %rd9;
	ld.global.f64 	%fd2, [%rd10];
	mul.f64 	%fd3, %fd1, %fd2;
	st.global.f64 	[%rd10], %fd3;
	add.s64 	%rd11, %rd6, %rd9;
	ld.global.f64 	%fd4, [%rd11];
	mul.f64 	%fd5, %fd1, %fd4;
	st.global.f64 	[%rd11], %fd5;
	add.s64 	%rd12, %rd7, %rd9;
	ld.global.f64 	%fd6, [%rd12];
	mul.f64 	%fd7, %fd1, %fd6;
	st.global.f64 	[%rd12], %fd7;
	ld.global.f64 	%fd8, [%rd10];
	ld.global.f64 	%fd9, [%rd11];
	mul.f64 	%fd10, %fd9, %fd9;
	fma.rn.f64 	%fd11, %fd8, %fd8, %fd10;
	fma.rn.f64 	%fd12, %fd7, %fd7, %fd11;
	add.s64 	%rd13, %rd8, %rd9;
	st.global.f64 	[%rd13], %fd12;
$L__BB2_2:
	ret;

}
	// .globl	_Z3PBCPdS_S_S_S_S_S_S_S_S_S_S_
.visible .entry _Z3PBCPdS_S_S_S_S_S_S_S_S_S_S_(
	.param .u64 .ptr .align 1 _Z3PBCPdS_S_S_S_S_S_S_S_S_S_S__param_0,
	.param .u64 .ptr .align 1 _Z3PBCPdS_S_S_S_S_S_S_S_S_S_S__param_1,
	.param .u64 .ptr .align 1 _Z3PBCPdS_S_S_S_S_S_S_S_S_S_S__param_2,
	.param .u64 .ptr .align 1 _Z3PBCPdS_S_S_S_S_S_S_S_S_S_S__param_3,
	.param .u64 .ptr .align 1 _Z3PBCPdS_S_S_S_S_S_S_S_S_S_S__param_4,
	.param .u64 .ptr .align 1 _Z3PBCPdS_S_S_S_S_S_S_S_S_S_S__param_5,
	.param .u64 .ptr .align 1 _Z3PBCPdS_S_S_S_S_S_S_S_S_S_S__param_6,
	.param .u64 .ptr .align 1 _Z3PBCPdS_S_S_S_S_S_S_S_S_S_S__param_7,
	.param .u64 .ptr .align 1 _Z3PBCPdS_S_S_S_S_S_S_S_S_S_S__param_8,
	.param .u64 .ptr .align 1 _Z3PBCPdS_S_S_S_S_S_S_S_S_S_S__param_9,
	.param .u64 .ptr .align 1 _Z3PBCPdS_S_S_S_S_S_S_S_S_S_S__param_10,
	.param .u64 .ptr .align 1 _Z3PBCPdS_S_S_S_S_S_S_S_S_S_S__param_11
)
{
	.reg .pred 	%p<8>;
	.reg .b32 	%r<5>;
	.reg .b64 	%rd<41>;
	.reg .b64 	%fd<40>;

	ld.param.u64 	%rd8, [_Z3PBCPdS_S_S_S_S_S_S_S_S_S_S__param_1];
	ld.param.u64 	%rd10, [_Z3PBCPdS_S_S_S_S_S_S_S_S_S_S__param_3];
	ld.param.u64 	%rd11, [_Z3PBCPdS_S_S_S_S_S_S_S_S_S_S__param_4];
	ld.param.u64 	%rd12, [_Z3PBCPdS_S_S_S_S_S_S_S_S_S_S__param_5];
	ld.param.u64 	%rd14, [_Z3PBCPdS_S_S_S_S_S_S_S_S_S_S__param_7];
	ld.param.u64 	%rd15, [_Z3PBCPdS_S_S_S_S_S_S_S_S_S_S__param_8];
	ld.param.u64 	%rd16, [_Z3PBCPdS_S_S_S_S_S_S_S_S_S_S__param_9];
	ld.param.u64 	%rd17, [_Z3PBCPdS_S_S_S_S_S_S_S_S_S_S__param_10];
	ld.param.u64 	%rd18, [_Z3PBCPdS_S_S_S_S_S_S_S_S_S_S__param_11];
	mov.u32 	%r2, %tid.x;
	mov.u32 	%r3, %ntid.x;
	mov.u32 	%r4, %ctaid.x;
	mad.lo.s32 	%r1, %r3, %r4, %r2;
	setp.gt.u32 	%p1, %r1, 2047;
	@%p1 bra 	$L__BB3_13;
	ld.param.u64 	%rd40, [_Z3PBCPdS_S_S_S_S_S_S_S_S_S_S__param_6];
	ld.param.u64 	%rd39, [_Z3PBCPdS_S_S_S_S_S_S_S_S_S_S__param_2];
	ld.param.u64 	%rd38, [_Z3PBCPdS_S_S_S_S_S_S_S_S_S_S__param_0];
	cvta.to.global.u64 	%rd19, %rd10;
	cvta.to.global.u64 	%rd20, %rd11;
	cvta.to.global.u64 	%rd21, %rd12;
	cvta.to.global.u64 	%rd22, %rd38;
	cvta.to.global.u64 	%rd23, %rd8;
	cvta.to.global.u64 	%rd24, %rd39;
	cvta.to.global.u64 	%rd25, %rd16;
	cvta.to.global.u64 	%rd26, %rd40;
	cvta.to.global.u64 	%rd27, %rd17;
	cvta.to.global.u64 	%rd28, %rd14;
	cvta.to.global.u64 	%rd29, %rd18;
	cvta.to.global.u64 	%rd30, %rd15;
	mul.wide.u32 	%rd31, %r1, 8;
	add.s64 	%rd1, %rd19, %rd31;
	ld.global.f64 	%fd4, [%rd1];
	add.s64 	%rd32, %rd25, %rd31;
	ld.global.f64 	%fd5, [%rd32];
	add.f64 	%fd6, %fd5, %fd5;
	fma.rn.f64 	%fd7, %fd6, 0d3F747AE147AE147B, %fd4;
	add.s64 	%rd33, %rd26, %rd31;
	st.global.f64 	[%rd33], %fd7;
	add.s64 	%rd2, %rd20, %rd31;
	ld.global.f64 	%fd8, [%rd2];
	add.s64 	%rd34, %rd27, %rd31;
	ld.global.f64 	%fd9, [%rd34];
	add.f64 	%fd10, %fd9, %fd9;
	fma.rn.f64 	%fd11, %fd10, 0d3F747AE147AE147B, %fd8;
	add.s64 	%rd35, %rd28, %rd31;
	st.global.f64 	[%rd35], %fd11;
	add.s64 	%rd3, %rd21, %rd31;
	ld.global.f64 	%fd12, [%rd3];
	add.s64 	%rd36, %rd29, %rd31;
	ld.global.f64 	%fd13, [%rd36];
	add.f64 	%fd14, %fd13, %fd13;
	fma.rn.f64 	%fd15, %fd14, 0d3F747AE147AE147B, %fd12;
	add.s64 	%rd37, %rd30, %rd31;
	st.global.f64 	[%rd37], %fd15;
	add.s64 	%rd4, %rd22, %rd31;
	ld.global.f64 	%fd16, [%rd4];
	st.global.f64 	[%rd1], %fd16;
	add.s64 	%rd5, %rd23, %rd31;
	ld.global.f64 	%fd17, [%rd5];
	st.global.f64 	[%rd2], %fd17;
	add.s64 	%rd6, %rd24, %rd31;
	ld.global.f64 	%fd18, [%rd6];
	st.global.f64 	[%rd3], %fd18;
	ld.global.f64 	%fd19, [%rd33];
	st.global.f64 	[%rd4], %fd19;
	ld.global.f64 	%fd20, [%rd35];
	st.global.f64 	[%rd5], %fd20;
	ld.global.f64 	%fd21, [%rd37];
	st.global.f64 	[%rd6], %fd21;
	ld.global.f64 	%fd1, [%rd4];
	setp.ltu.f64 	%p2, %fd1, 0d4034000000000000;
	@%p2 bra 	$L__BB3_3;
	add.f64 	%fd22, %fd1, 0dC034000000000000;
	st.global.f64 	[%rd4], %fd22;
	ld.global.f64 	%fd23, [%rd1];
	add.f64 	%fd24, %fd23, 0dC034000000000000;
	st.global.f64 	[%rd1], %fd24;
	bra.uni 	$L__BB3_5;
$L__BB3_3:
	setp.geu.f64 	%p3, %fd1, 0d0000000000000000;
	@%p3 bra 	$L__BB3_5;
	add.f64 	%fd25, %fd1, 0d4034000000000000;
	st.global.f64 	[%rd4], %fd25;
	ld.global.f64 	%fd26, [%rd1];
	add.f64 	%fd27, %fd26, 0d4034000000000000;
	st.global.f64 	[%rd1], %fd27;
$L__BB3_5:
	ld.global.f64 	%fd2, [%rd5];
	setp.ltu.f64 	%p4, %fd2, 0d4034000000000000;
	@%p4 bra 	$L__BB3_7;
	add.f64 	%fd28, %fd2, 0dC034000000000000;
	st.global.f64 	[%rd5], %fd28;
	ld.global.f64 	%fd29, [%rd2];
	add.f64 	%fd30, %fd29, 0dC034000000000000;
	st.global.f64 	[%rd2], %fd30;
	bra.uni 	$L__BB3_9;
$L__BB3_7:
	setp.geu.f64 	%p5, %fd2, 0d0000000000000000;
	@%p5 bra 	$L__BB3_9;
	add.f64 	%fd31, %fd2, 0d4034000000000000;
	st.global.f64 	[%rd5], %fd31;
	ld.global.f64 	%fd32, [%rd2];
	add.f64 	%fd33, %fd32, 0d4034000000000000;
	st.global.f64 	[%rd2], %fd33;
$L__BB3_9:
	ld.global.f64 	%fd3, [%rd6];
	setp.ltu.f64 	%p6, %fd3, 0d4034000000000000;
	@%p6 bra 	$L__BB3_11;
	add.f64 	%fd34, %fd3, 0dC034000000000000;
	st.global.f64 	[%rd6], %fd34;
	ld.global.f64 	%fd35, [%rd3];
	add.f64 	%fd36, %fd35, 0dC034000000000000;
	st.global.f64 	[%rd3], %fd36;
	bra.uni 	$L__BB3_13;
$L__BB3_11:
	setp.geu.f64 	%p7, %fd3, 0d0000000000000000;
	@%p7 bra 	$L__BB3_13;
	add.f64 	%fd37, %fd3, 0d4034000000000000;
	st.global.f64 	[%rd6], %fd37;
	ld.global.f64 	%fd38, [%rd3];
	add.f64 	%fd39, %fd38, 0d4034000000000000;
	st.global.f64 	[%rd3], %fd39;
$L__BB3_13:
	ret;

}
.func  (.param .b64 func_retval0) __internal_accurate_pow(
	.param .b64 __internal_accurate_pow_param_0,
	.param .b64 __internal_accurate_pow_param_1
)
{
	.reg .pred 	%p<8>;
	.reg .b32 	%r<49>;
	.reg .b32 	%f<3>;
	.reg .b64 	%fd<109>;

	ld.param.f64 	%fd10, [__internal_accurate_pow_param_0];
	ld.param.f64 	%fd11, [__internal_accurate_pow_param_1];
	{
	.reg .b32 %temp; 
	mov.b64 	{%temp, %r46}, %fd10;
	}
	{
	.reg .b32 %temp; 
	mov.b64 	{%r45, %temp}, %fd10;
	}
	shr.u32 	%r47, %r46, 20;
	setp.gt.u32 	%p1, %r46, 1048575;
	@%p1 bra 	$L__BB4_2;
	mul.f64 	%fd12, %fd10, 0d4350000000000000;
	{
	.reg .b32 %temp; 
	mov.b64 	{%temp, %r46}, %fd12;
	}
	{
	.reg .b32 %temp; 
	mov.b64 	{%r45, %temp}, %fd12;
	}
	shr.u32 	%r16, %r46, 20;
	add.s32 	%r47, %r16, -54;
$L__BB4_2:
	add.s32 	%r48, %r47, -1023;
	and.b32  	%r17, %r46, -2146435073;
	or.b32  	%r18, %r17, 1072693248;
	mov.b64 	%fd107, {%r45, %r18};
	setp.lt.u32 	%p2, %r18, 1073127583;
	@%p2 bra 	$L__BB4_4;
	{
	.reg .b32 %temp; 
	mov.b64 	{%r19, %temp}, %fd107;
	}
	{
	.reg .b32 %temp; 
	mov.b64 	{%temp, %r20}, %fd107;
	}
	add.s32 	%r21, %r20, -1048576;
	mov.b64 	%fd107, {%r19, %r21};
	add.s32 	%r48, %r47, -1022;
$L__BB4_4:
	add.f64 	%fd13, %fd107, 0dBFF0000000000000;
	add.f64 	%fd14, %fd107, 0d3FF0000000000000;
	rcp.approx.ftz.f64 	%fd15, %fd14;
	neg.f64 	%fd16, %fd14;
	fma.rn.f64 	%fd17, %fd16, %fd15, 0d3FF0000000000000;
	fma.rn.f64 	%fd18, %fd17, %fd17, %fd17;
	fma.rn.f64 	%fd19, %fd18, %fd15, %fd15;
	mul.f64 	%fd20, %fd13, %fd19;
	fma.rn.f64 	%fd21, %fd13, %fd19, %fd20;
	mul.f64 	%fd22, %fd21, %fd21;
	fma.rn.f64 	%fd23, %fd22, 0d3EB0F5FF7D2CAFE2, 0d3ED0F5D241AD3B5A;
	fma.rn.f64 	%fd24, %fd23, %fd22, 0d3EF3B20A75488A3F;
	fma.rn.f64 	%fd25, %fd24, %fd22, 0d3F1745CDE4FAECD5;
	fma.rn.f64 	%fd26, %fd25, %fd22, 0d3F3C71C7258A578B;
	fma.rn.f64 	%fd27, %fd26, %fd22, 0d3F6249249242B910;
	fma.rn.f64 	%fd28, %fd27, %fd22, 0d3F89999999999DFB;
	sub.f64 	%fd29, %fd13, %fd21;
	add.f64 	%fd30, %fd29, %fd29;
	neg.f64 	%fd31, %fd21;
	fma.rn.f64 	%fd32, %fd31, %fd13, %fd30;
	mul.f64 	%fd33, %fd19, %fd32;
	fma.rn.f64 	%fd34, %fd22, %fd28, 0d3FB5555555555555;
	mov.f64 	%fd35, 0d3FB5555555555555;
	sub.f64 	%fd36, %fd35, %fd34;
	fma.rn.f64 	%fd37, %fd22, %fd28, %fd36;
	add.f64 	%fd38, %fd37, 0dBC46A4CB00B9E7B0;
	add.f64 	%fd39, %fd34, %fd38;
	sub.f64 	%fd40, %fd34, %fd39;
	add.f64 	%fd41, %fd38, %fd40;
	mul.rn.f64 	%fd42, %fd21, %fd21;
	neg.f64 	%fd43, %fd42;
	fma.rn.f64 	%fd44, %fd21, %fd21, %fd43;
	{
	.reg .b32 %temp; 
	mov.b64 	{%r22, %temp}, %fd33;
	}
	{
	.reg .b32 %temp; 
	mov.b64 	{%temp, %r23}, %fd33;
	}
	add.s32 	%r24, %r23, 1048576;
	mov.b64 	%fd45, {%r22, %r24};
	fma.rn.f64 	%fd46, %fd21, %fd45, %fd44;
	mul.rn.f64 	%fd47, %fd42, %fd21;
	neg.f64 	%fd48, %fd47;
	fma.rn.f64 	%fd49, %fd42, %fd21, %fd48;
	fma.rn.f64 	%fd50, %fd42, %fd33, %fd49;
	fma.rn.f64 	%fd51, %fd46, %fd21, %fd50;
	mul.rn.f64 	%fd52, %fd39, %fd47;
	neg.f64 	%fd53, %fd52;
	fma.rn.f64 	%fd54, %fd39, %fd47, %fd53;
	fma.rn.f64 	%fd55, %fd39, %fd51, %fd54;
	fma.rn.f64 	%fd56, %fd41, %fd47, %fd55;
	add.f64 	%fd57, %fd52, %fd56;
	sub.f64 	%fd58, %fd52, %fd57;
	add.f64 	%fd59, %fd56, %fd58;
	add.f64 	%fd60, %fd21, %fd57;
	sub.f64 	%fd61, %fd21, %fd60;
	add.f64 	%fd62, %fd57, %fd61;
	add.f64 	%fd63, %fd59, %fd62;
	add.f64 	%fd64, %fd33, %fd63;
	add.f64 	%fd65, %fd60, %fd64;
	sub.f64 	%fd66, %fd60, %fd65;
	add.f64 	%fd67, %fd64, %fd66;
	xor.b32  	%r25, %r48, -2147483648;
	mov.b32 	%r26, 1127219200;
	mov.b64 	%fd68, {%r25, %r26};
	mov.b32 	%r27, -2147483648;
	mov.b64 	%fd69, {%r27, %r26};
	sub.f64 	%fd70, %fd68, %fd69;
	fma.rn.f64 	%fd71, %fd70, 0d3FE62E42FEFA39EF, %fd65;
	fma.rn.f64 	%fd72, %fd70, 0dBFE62E42FEFA39EF, %fd71;
	sub.f64 	%fd73, %fd72, %fd65;
	sub.f64 	%fd74, %fd67, %fd73;
	fma.rn.f64 	%fd75, %fd70, 0d3C7ABC9E3B39803F, %fd74;
	add.f64 	%fd76, %fd71, %fd75;
	sub.f64 	%fd77, %fd71, %fd76;
	add.f64 	%fd78, %fd75, %fd77;
	{
	.reg .b32 %temp; 
	mov.b64 	{%temp, %r28}, %fd11;
	}
	{
	.reg .b32 %temp; 
	mov.b64 	{%r29, %temp}, %fd11;
	}
	shl.b32 	%r30, %r28, 1;
	setp.gt.u32 	%p3, %r30, -33554433;
	and.b32  	%r31, %r28, -15728641;
	selp.b32 	%r32, %r31, %r28, %p3;
	mov.b64 	%fd79, {%r29, %r32};
	mul.rn.f64 	%fd80, %fd76, %fd79;
	neg.f64 	%fd81, %fd80;
	fma.rn.f64 	%fd82, %fd76, %fd79, %fd81;
	fma.rn.f64 	%fd83, %fd78, %fd79, %fd82;
	add.f64 	%fd4, %fd80, %fd83;
	sub.f64 	%fd84, %fd80, %fd4;
	add.f64 	%fd5, %fd83, %fd84;
	fma.rn.f64 	%fd85, %fd4, 0d3FF71547652B82FE, 0d4338000000000000;
	{
	.reg .b32 %temp; 
	mov.b64 	{%r13, %temp}, %fd85;
	}
	mov.f64 	%fd86, 0dC338000000000000;
	add.rn.f64 	%fd87, %fd85, %fd86;
	fma.rn.f64 	%fd88, %fd87, 0dBFE62E42FEFA39EF, %fd4;
	fma.rn.f64 	%fd89, %fd87, 0dBC7ABC9E3B39803F, %fd88;
	fma.rn.f64 	%fd90, %fd89, 0d3E5ADE1569CE2BDF, 0d3E928AF3FCA213EA;
	fma.rn.f64 	%fd91, %fd90, %fd89, 0d3EC71DEE62401315;
	fma.rn.f64 	%fd92, %fd91, %fd89, 0d3EFA01997C89EB71;
	fma.rn.f64 	%fd93, %fd92, %fd89, 0d3F2A01A014761F65;
	fma.rn.f64 	%fd94, %fd93, %fd89, 0d3F56C16C1852B7AF;
	fma.rn.f64 	%fd95, %fd94, %fd89, 0d3F81111111122322;
	fma.rn.f64 	%fd96, %fd95, %fd89, 0d3FA55555555502A1;
	fma.rn.f64 	%fd97, %fd96, %fd89, 0d3FC5555555555511;
	fma.rn.f64 	%fd98, %fd97, %fd89, 0d3FE000000000000B;
	fma.rn.f64 	%fd99, %fd98, %fd89, 0d3FF0000000000000;
	fma.rn.f64 	%fd100, %fd99, %fd89, 0d3FF0000000000000;
	{
	.reg .b32 %temp; 
	mov.b64 	{%r14, %temp}, %fd100;
	}
	{
	.reg .b32 %temp; 
	mov.b64 	{%temp, %r15}, %fd100;
	}
	shl.b32 	%r33, %r13, 20;
	add.s32 	%r34, %r33, %r15;
	mov.b64 	%fd108, {%r14, %r34};
	{
	.reg .b32 %temp; 
	mov.b64 	{%temp, %r35}, %fd4;
	}
	mov.b32 	%f2, %r35;
	abs.f32 	%f1, %f2;
	setp.lt.f32 	%p4, %f1, 0f4086232B;
	@%p4 bra 	$L__BB4_7;
	setp.lt.f64 	%p5, %fd4, 0d0000000000000000;
	add.f64 	%fd101, %fd4, 0d7FF0000000000000;
	selp.f64 	%fd108, 0d0000000000000000, %fd101, %p5;
	setp.geu.f32 	%p6, %f1, 0f40874800;
	@%p6 bra 	$L__BB4_7;
	shr.u32 	%r36, %r13, 31;
	add.s32 	%r37, %r13, %r36;
	shr.s32 	%r38, %r37, 1;
	shl.b32 	%r39, %r38, 20;
	add.s32 	%r40, %r15, %r39;
	mov.b64 	%fd102, {%r14, %r40};
	sub.s32 	%r41, %r13, %r38;
	shl.b32 	%r42, %r41, 20;
	add.s32 	%r43, %r42, 1072693248;
	mov.b32 	%r44, 0;
	mov.b64 	%fd103, {%r44, %r43};
	mul.f64 	%fd108, %fd103, %fd102;
$L__BB4_7:
	abs.f64 	%fd104, %fd108;
	setp.eq.f64 	%p7, %fd104, 0d7FF0000000000000;
	fma.rn.f64 	%fd105, %fd108, %fd5, %fd108;
	selp.f64 	%fd106, %fd108, %fd105, %p7;
	st.param.f64 	[func_retval0], %fd106;
	ret;

}


// ===== COMPILED SASS (sm_100) =====

	.target	sm_100

	.elftype	@"ET_EXEC"


//--------------------- .note.nv.tkinfo           --------------------------
	.section	.note.nv.tkinfo,"",@"SHT_NOTE"
	.sectionflags	@"SHF_NOTE_NV_TKINFO"
	.tkinfo
        /*0018*/ 	.word	0x00000002
        /*0030*/ 	.string	""
        /*0030*/ 	.string	"ptxas"
        /*0030*/ 	.string	"Cuda compilation tools, release 13.0, V13.0.88"
        /*0030*/ 	.string	"Build cuda_13.0.r13.0/compiler.36424714_0"
        /*0030*/ 	.string	"-arch sm_100 -m 64 "



//--------------------- .note.nv.cuinfo           --------------------------
	.section	.note.nv.cuinfo,"",@"SHT_NOTE"
	.sectionflags	@"SHF_NOTE_NV_CUINFO"
        /*0018*/ 	.short	0x0002
        /*001a*/ 	.short	0x0064
        /*001c*/ 	.short	0x0082
	.zero		2


//--------------------- .nv.info                  --------------------------
	.section	.nv.info,"",@"SHT_CUDA_INFO"
	.align	4


	//----- nvinfo : EIATTR_REGCOUNT
	.align		4
        /*0000*/ 	.byte	0x04, 0x2f
        /*0002*/ 	.short	(.L_6 - .L_5)
	.align		4
.L_5:
        /*0004*/ 	.word	index@(_Z10calcforcesPdS_S_S_S_S_S_)
        /*0008*/ 	.word	0x00000030


	//----- nvinfo : EIATTR_FRAME_SIZE
	.align		4
.L_6:
        /*000c*/ 	.byte	0x04, 0x11
        /*000e*/ 	.short	(.L_8 - .L_7)
	.align		4
.L_7:
        /*0010*/ 	.word	index@($_Z10calcforcesPdS_S_S_S_S_S_$__internal_accurate_pow)
        /*0014*/ 	.word	0x00000000


	//----- nvinfo : EIATTR_FRAME_SIZE
	.align		4
.L_8:
        /*0018*/ 	.byte	0x04, 0x11
        /*001a*/ 	.short	(.L_10 - .L_9)
	.align		4
.L_9:
        /*001c*/ 	.word	index@($__internal_2_$__cuda_sm20_dsqrt_rn_f64_mediumpath_v1)
        /*0020*/ 	.word	0x00000000


	//----- nvinfo : EIATTR_FRAME_SIZE
	.align		4
.L_10:
        /*0024*/ 	.byte	0x04, 0x11
        /*0026*/ 	.short	(.L_12 - .L_11)
	.align		4
.L_11:
        /*0028*/ 	.word	index@($__internal_1_$__cuda_sm20_div_rn_f64_full)
        /*002c*/ 	.word	0x00000000


	//----- nvinfo : EIATTR_FRAME_SIZE
	.align		4
.L_12:
        /*0030*/ 	.byte	0x04, 0x11
        /*0032*/ 	.short	(.L_14 - .L_13)
	.align		4
.L_13:
        /*0034*/ 	.word	index@(_Z10calcforcesPdS_S_S_S_S_S_)
        /*0038*/ 	.word	0x00000000


	//----- nvinfo : EIATTR_REGCOUNT
	.align		4
.L_14:
        /*003c*/ 	.byte	0x04, 0x2f
        /*003e*/ 	.short	(.L_16 - .L_15)
	.align		4
.L_15:
        /*0040*/ 	.word	index@(_Z9updateposPdS_S_S_S_S_S_S_S_S_S_S_S_S_S_S_)
        /*0044*/ 	.word	0x00000020


	//----- nvinfo : EIATTR_FRAME_SIZE
	.align		4
.L_16:
        /*0048*/ 	.byte	0x04, 0x11
        /*004a*/ 	.short	(.L_18 - .L_17)
	.align		4
.L_17:
        /*004c*/ 	.word	index@($__internal_0_$__cuda_sm20_div_rn_f64_full)
        /*0050*/ 	.word	0x00000000


	//----- nvinfo : EIATTR_FRAME_SIZE
	.align		4
.L_18:
        /*0054*/ 	.byte	0x04, 0x11
        /*0056*/ 	.short	(.L_20 - .L_19)
	.align		4
.L_19:
        /*0058*/ 	.word	index@(_Z9updateposPdS_S_S_S_S_S_S_S_S_S_S_S_S_S_S_)
        /*005c*/ 	.word	0x00000000


	//----- nvinfo : EIATTR_REGCOUNT
	.align		4
.L_20:
        /*0060*/ 	.byte	0x04, 0x2f
        /*0062*/ 	.short	(.L_22 - .L_21)
	.align		4
.L_21:
        /*0064*/ 	.word	index@(_Z10thermostatdPdS_S_S_)
        /*0068*/ 	.word	0x00000014


	//----- nvinfo : EIATTR_FRAME_SIZE
	.align		4
.L_22:
        /*006c*/ 	.byte	0x04, 0x11
        /*006e*/ 	.short	(.L_24 - .L_23)
	.align		4
.L_23:
        /*0070*/ 	.word	index@(_Z10thermostatdPdS_S_S_)
        /*0074*/ 	.word	0x00000000


	//----- nvinfo : EIATTR_REGCOUNT
	.align		4
.L_24:
        /*0078*/ 	.byte	0x04, 0x2f
        /*007a*/ 	.short	(.L_26 - .L_25)
	.align		4
.L_25:
        /*007c*/ 	.word	index@(_Z3PBCPdS_S_S_S_S_S_S_S_S_S_S_)
        /*0080*/ 	.word	0x0000001e


	//----- nvinfo : EIATTR_FRAME_SIZE
	.align		4
.L_26:
        /*0084*/ 	.byte	0x04, 0x11
        /*0086*/ 	.short	(.L_28 - .L_27)
	.align		4
.L_27:
        /*0088*/ 	.word	index@(_Z3PBCPdS_S_S_S_S_S_S_S_S_S_S_)
        /*008c*/ 	.word	0x00000000


	//----- nvinfo : EIATTR_MIN_STACK_SIZE
	.align		4
.L_28:
        /*0090*/ 	.byte	0x04, 0x12
        /*0092*/ 	.short	(.L_30 - .L_29)
	.align		4
.L_29:
        /*0094*/ 	.word	index@(_Z3PBCPdS_S_S_S_S_S_S_S_S_S_S_)
        /*0098*/ 	.word	0x00000000


	//----- nvinfo : EIATTR_MIN_STACK_SIZE
	.align		4
.L_30:
        /*009c*/ 	.byte	0x04, 0x12
        /*009e*/ 	.short	(.L_32 - .L_31)
	.align		4
.L_31:
        /*00a0*/ 	.word	index@(_Z10thermostatdPdS_S_S_)
        /*00a4*/ 	.word	0x00000000


	//----- nvinfo : EIATTR_MIN_STACK_SIZE
	.align		4
.L_32:
        /*00a8*/ 	.byte	0x04, 0x12
        /*00aa*/ 	.short	(.L_34 - .L_33)
	.align		4
.L_33:
        /*00ac*/ 	.word	index@(_Z9updateposPdS_S_S_S_S_S_S_S_S_S_S_S_S_S_S_)
        /*00b0*/ 	.word	0x00000000


	//----- nvinfo : EIATTR_MIN_STACK_SIZE
	.align		4
.L_34:
        /*00b4*/ 	.byte	0x04, 0x12
        /*00b6*/ 	.short	(.L_36 - .L_35)
	.align		4
.L_35:
        /*00b8*/ 	.word	index@(_Z10calcforcesPdS_S_S_S_S_S_)
        /*00bc*/ 	.word	0x00000000
.L_36:


//--------------------- .nv.compat                --------------------------
	.section	.nv.compat,"",@"SHT_CUDA_COMPAT_INFO"
	.align	4
        /*0000*/ 	.byte	0x02, 0x09, 0x00, 0x00, 0x02, 0x02, 0x01, 0x00, 0x02, 0x05, 0x05, 0x00, 0x03, 0x07, 0x01, 0x01
        /*0010*/ 	.byte	0x02, 0x03, 0x00, 0x00, 0x02, 0x06, 0x01, 0x00, 0x04, 0x0b, 0x08, 0x00, 0x01, 0x00, 0x00, 0x00
        /*0020*/ 	.byte	0x00, 0x00, 0x00, 0x00


//--------------------- .nv.info._Z3PBCPdS_S_S_S_S_S_S_S_S_S_S_ --------------------------
	.section	.nv.info._Z3PBCPdS_S_S_S_S_S_S_S_S_S_S_,"",@"SHT_CUDA_INFO"
	.sectionflags	@""
	.align	4


	//----- nvinfo : EIATTR_CUDA_API_VERSION
	.align		4
        /*0000*/ 	.byte	0x04, 0x37
        /*0002*/ 	.short	(.L_38 - .L_37)
.L_37:
        /*0004*/ 	.word	0x00000082


	//----- nvinfo : EIATTR_KPARAM_INFO
	.align		4
.L_38:
        /*0008*/ 	.byte	0x04, 0x17
        /*000a*/ 	.short	(.L_40 - .L_39)
.L_39:
        /*000c*/ 	.word	0x00000000
        /*0010*/ 	.short	0x000b
        /*0012*/ 	.short	0x0058
        /*0014*/ 	.byte	0x00, 0xf5, 0x21, 0x00


	//----- nvinfo : EIATTR_KPARAM_INFO
	.align		4
.L_40:
        /*0018*/ 	.byte	0x04, 0x17
        /*001a*/ 	.short	(.L_42 - .L_41)
.L_41:
        /*001c*/ 	.word	0x00000000
        /*0020*/ 	.short	0x000a
        /*0022*/ 	.short	0x0050
        /*0024*/ 	.byte	0x00, 0xf5, 0x21, 0x00


	//----- nvinfo : EIATTR_KPARAM_INFO
	.align		4
.L_42:
        /*0028*/ 	.byte	0x04, 0x17
        /*002a*/ 	.short	(.L_44 - .L_43)
.L_43:
        /*002c*/ 	.word	0x00000000
        /*0030*/ 	.short	0x0009
        /*0032*/ 	.short	0x0048
        /*0034*/ 	.byte	0x00, 0xf5, 0x21, 0x00


	//----- nvinfo : EIATTR_KPARAM_INFO
	.align		4
.L_44:
        /*0038*/ 	.byte	0x04, 0x17
        /*003a*/ 	.short	(.L_46 - .L_45)
.L_45:
        /*003c*/ 	.word	0x00000000
        /*0040*/ 	.short	0x0008
        /*0042*/ 	.short	0x0040
        /*0044*/ 	.byte	0x00, 0xf5, 0x21, 0x00


	//----- nvinfo : EIATTR_KPARAM_INFO
	.align		4
.L_46:
        /*0048*/ 	.byte	0x04, 0x17
        /*004a*/ 	.short	(.L_48 - .L_47)
.L_47:
        /*004c*/ 	.word	0x00000000
        /*0050*/ 	.short	0x0007
        /*0052*/ 	.short	0x0038
        /*0054*/ 	.byte	0x00, 0xf5, 0x21, 0x00


	//----- nvinfo : EIATTR_KPARAM_INFO
	.align		4
.L_48:
        /*0058*/ 	.byte	0x04, 0x17
        /*005a*/ 	.short	(.L_50 - .L_49)
.L_49:
        /*005c*/ 	.word	0x00000000
        /*0060*/ 	.short	0x0006
        /*0062*/ 	.short	0x0030
        /*0064*/ 	.byte	0x00, 0xf5, 0x21, 0x00


	//----- nvinfo : EIATTR_KPARAM_INFO
	.align		4
.L_50:
        /*0068*/ 	.byte	0x04, 0x17
        /*006a*/ 	.short	(.L_52 - .L_51)
.L_51:
        /*006c*/ 	.word	0x00000000
        /*0070*/ 	.short	0x0005
        /*0072*/ 	.short	0x0028
        /*0074*/ 	.byte	0x00, 0xf5, 0x21, 0x00


	//----- nvinfo : EIATTR_KPARAM_INFO
	.align		4
.L_52:
        /*0078*/ 	.byte	0x04, 0x17
        /*007a*/ 	.short	(.L_54 - .L_53)
.L_53:
        /*007c*/ 	.word	0x00000000
        /*0080*/ 	.short	0x0004
        /*0082*/ 	.short	0x0020
        /*0084*/ 	.byte	0x00, 0xf5, 0x21, 0x00


	//----- nvinfo : EIATTR_KPARAM_INFO
	.align		4
.L_54:
        /*0088*/ 	.byte	0x04, 0x17
        /*008a*/ 	.short	(.L_56 - .L_55)
.L_55:
        /*008c*/ 	.word	0x00000000
        /*0090*/ 	.short	0x0003
        /*0092*/ 	.short	0x0018
        /*0094*/ 	.byte	0x00, 0xf5, 0x21, 0x00


	//----- nvinfo : EIATTR_KPARAM_INFO
	.align		4
.L_56:
        /*0098*/ 	.byte	0x04, 0x17
        /*009a*/ 	.short	(.L_58 - .L_57)
.L_57:
        /*009c*/ 	.word	0x00000000
        /*00a0*/ 	.short	0x0002
        /*00a2*/ 	.short	0x0010
        /*00a4*/ 	.byte	0x00, 0xf5, 0x21, 0x00


	//----- nvinfo : EIATTR_KPARAM_INFO
	.align		4
.L_58:
        /*00a8*/ 	.byte	0x04, 0x17
        /*00aa*/ 	.short	(.L_60 - .L_59)
.L_59:
        /*00ac*/ 	.word	0x00000000
        /*00b0*/ 	.short	0x0001
        /*00b2*/ 	.short	0x0008
        /*00b4*/ 	.byte	0x00, 0xf5, 0x21, 0x00


	//----- nvinfo : EIATTR_KPARAM_INFO
	.align		4
.L_60:
        /*00b8*/ 	.byte	0x04, 0x17
        /*00ba*/ 	.short	(.L_62 - .L_61)
.L_61:
        /*00bc*/ 	.word	0x00000000
        /*00c0*/ 	.short	0x0000
        /*00c2*/ 	.short	0x0000
        /*00c4*/ 	.byte	0x00, 0xf5, 0x21, 0x00


	//----- nvinfo : EIATTR_SPARSE_MMA_MASK
	.align		4
.L_62:
        /*00c8*/ 	.byte	0x03, 0x50
        /*00ca*/ 	.short	0x0000


	//----- nvinfo : EIATTR_MAXREG_COUNT
	.align		4
        /*00cc*/ 	.byte	0x03, 0x1b
        /*00ce*/ 	.short	0x00ff


	//----- nvinfo : EIATTR_MERCURY_ISA_VERSION
	.align		4
        /*00d0*/ 	.byte	0x03, 0x5f
        /*00d2*/ 	.short	0x0101


	//----- nvinfo : EIATTR_VRC_CTA_INIT_COUNT
	.align		4
        /*00d4*/ 	.byte	0x02, 0x4a
	.zero		1
	.zero		1


	//----- nvinfo : EIATTR_EXIT_INSTR_OFFSETS
	.align		4
        /*00d8*/ 	.byte	0x04, 0x1c
        /*00da*/ 	.short	(.L_64 - .L_63)


	//   ....[0]....
.L_63:
        /*00dc*/ 	.word	0x00000060


	//   ....[1]....
        /*00e0*/ 	.word	0x00000690


	//   ....[2]....
        /*00e4*/ 	.word	0x000006b0


	//   ....[3]....
        /*00e8*/ 	.word	0x00000710


	//----- nvinfo : EIATTR_CRS_STACK_SIZE
	.align		4
.L_64:
        /*00ec*/ 	.byte	0x04, 0x1e
        /*00ee*/ 	.short	(.L_66 - .L_65)
.L_65:
        /*00f0*/ 	.word	0x00000000


	//----- nvinfo : EIATTR_CBANK_PARAM_SIZE
	.align		4
.L_66:
        /*00f4*/ 	.byte	0x03, 0x19
        /*00f6*/ 	.short	0x0060


	//----- nvinfo : EIATTR_PARAM_CBANK
	.align		4
        /*00f8*/ 	.byte	0x04, 0x0a
        /*00fa*/ 	.short	(.L_68 - .L_67)
	.align		4
.L_67:
        /*00fc*/ 	.word	index@(.nv.constant0._Z3PBCPdS_S_S_S_S_S_S_S_S_S_S_)
        /*0100*/ 	.short	0x0380
        /*0102*/ 	.short	0x0060


	//----- nvinfo : EIATTR_SW_WAR
	.align		4
.L_68:
        /*0104*/ 	.byte	0x04, 0x36
        /*0106*/ 	.short	(.L_70 - .L_69)
.L_69:
        /*0108*/ 	.word	0x00000008
.L_70:


//--------------------- .nv.info._Z10thermostatdPdS_S_S_ --------------------------
	.section	.nv.info._Z10thermostatdPdS_S_S_,"",@"SHT_CUDA_INFO"
	.sectionflags	@""
	.align	4


	//----- nvinfo : EIATTR_CUDA_API_VERSION
	.align		4
        /*0000*/ 	.byte	0x04, 0x37
        /*0002*/ 	.short	(.L_72 - .L_71)
.L_71:
        /*0004*/ 	.word	0x00000082


	//----- nvinfo : EIATTR_KPARAM_INFO
	.align		4
.L_72:
        /*0008*/ 	.byte	0x04, 0x17
        /*000a*/ 	.short	(.L_74 - .L_73)
.L_73:
        /*000c*/ 	.word	0x00000000
        /*0010*/ 	.short	0x0004
        /*0012*/ 	.short	0x0020
        /*0014*/ 	.byte	0x00, 0xf5, 0x21, 0x00


	//----- nvinfo : EIATTR_KPARAM_INFO
	.align		4
.L_74:
        /*0018*/ 	.byte	0x04, 0x17
        /*001a*/ 	.short	(.L_76 - .L_75)
.L_75:
        /*001c*/ 	.word	0x00000000
        /*0020*/ 	.short	0x0003
        /*0022*/ 	.short	0x0018
        /*0024*/ 	.byte	0x00, 0xf5, 0x21, 0x00


	//----- nvinfo : EIATTR_KPARAM_INFO
	.align		4
.L_76:
        /*0028*/ 	.byte	0x04, 0x17
        /*002a*/ 	.short	(.L_78 - .L_77)
.L_77:
        /*002c*/ 	.word	0x00000000
        /*0030*/ 	.short	0x0002
        /*0032*/ 	.short	0x0010
        /*0034*/ 	.byte	0x00, 0xf5, 0x21, 0x00


	//----- nvinfo : EIATTR_KPARAM_INFO
	.align		4
.L_78:
        /*0038*/ 	.byte	0x04, 0x17
        /*003a*/ 	.short	(.L_80 - .L_79)
.L_79:
        /*003c*/ 	.word	0x00000000
        /*0040*/ 	.short	0x0001
        /*0042*/ 	.short	0x0008
        /*0044*/ 	.byte	0x00, 0xf5, 0x21, 0x00


	//----- nvinfo : EIATTR_KPARAM_INFO
	.align		4
.L_80:
        /*0048*/ 	.byte	0x04, 0x17
        /*004a*/ 	.short	(.L_82 - .L_81)
.L_81:
        /*004c*/ 	.word	0x00000000
        /*0050*/ 	.short	0x0000
        /*0052*/ 	.short	0x0000
        /*0054*/ 	.byte	0x00, 0xf0, 0x21, 0x00


	//----- nvinfo : EIATTR_SPARSE_MMA_MASK
	.align		4
.L_82:
        /*0058*/ 	.byte	0x03, 0x50
        /*005a*/ 	.short	0x0000


	//----- nvinfo : EIATTR_MAXREG_COUNT
	.align		4
        /*005c*/ 	.byte	0x03, 0x1b
        /*005e*/ 	.short	0x00ff


	//----- nvinfo : EIATTR_MERCURY_ISA_VERSION
	.align		4
        /*0060*/ 	.byte	0x03, 0x5f
        /*0062*/ 	.short	0x0101


	//----- nvinfo : EIATTR_VRC_CTA_INIT_COUNT
	.align		4
        /*0064*/ 	.byte	0x02, 0x4a
	.zero		1
	.zero		1


	//----- nvinfo : EIATTR_EXIT_INSTR_OFFSETS
	.align		4
        /*0068*/ 	.byte	0x04, 0x1c
        /*006a*/ 	.short	(.L_84 - .L_83)


	//   ....[0]....
.L_83:
        /*006c*/ 	.word	0x00000060


	//   ....[1]....
        /*0070*/ 	.word	0x00000200


	//----- nvinfo : EIATTR_CBANK_PARAM_SIZE
	.align		4
.L_84:
        /*0074*/ 	.byte	0x03, 0x19
        /*0076*/ 	.short	0x0028


	//----- nvinfo : EIATTR_PARAM_CBANK
	.align		4
        /*0078*/ 	.byte	0x04, 0x0a
        /*007a*/ 	.short	(.L_86 - .L_85)
	.align		4
.L_85:
        /*007c*/ 	.word	index@(.nv.constant0._Z10thermostatdPdS_S_S_)
        /*0080*/ 	.short	0x0380
        /*0082*/ 	.short	0x0028


	//----- nvinfo : EIATTR_SW_WAR
	.align		4
.L_86:
        /*0084*/ 	.byte	0x04, 0x36
        /*0086*/ 	.short	(.L_88 - .L_87)
.L_87:
        /*0088*/ 	.word	0x00000008
.L_88:


//--------------------- .nv.info._Z9updateposPdS_S_S_S_S_S_S_S_S_S_S_S_S_S_S_ --------------------------
	.section	.nv.info._Z9updateposPdS_S_S_S_S_S_S_S_S_S_S_S_S_S_S_,"",@"SHT_CUDA_INFO"
	.sectionflags	@""
	.align	4


	//----- nvinfo : EIATTR_CUDA_API_VERSION
	.align		4
        /*0000*/ 	.byte	0x04, 0x37
        /*0002*/ 	.short	(.L_90 - .L_89)
.L_89:
        /*0004*/ 	.word	0x00000082


	//----- nvinfo : EIATTR_KPARAM_INFO
	.align		4
.L_90:
        /*0008*/ 	.byte	0x04, 0x17
        /*000a*/ 	.short	(.L_92 - .L_91)
.L_91:
        /*000c*/ 	.word	0x00000000
        /*0010*/ 	.short	0x000f
        /*0012*/ 	.short	0x0078
        /*0014*/ 	.byte	0x00, 0xf5, 0x21, 0x00


	//----- nvinfo : EIATTR_KPARAM_INFO
	.align		4
.L_92:
        /*0018*/ 	.byte	0x04, 0x17
        /*001a*/ 	.short	(.L_94 - .L_93)
.L_93:
        /*001c*/ 	.word	0x00000000
        /*0020*/ 	.short	0x000e
        /*0022*/ 	.short	0x0070
        /*0024*/ 	.byte	0x00, 0xf5, 0x21, 0x00


	//----- nvinfo : EIATTR_KPARAM_INFO
	.align		4
.L_94:
        /*0028*/ 	.byte	0x04, 0x17
        /*002a*/ 	.short	(.L_96 - .L_95)
.L_95:
        /*002c*/ 	.word	0x00000000
        /*0030*/ 	.short	0x000d
        /*0032*/ 	.short	0x0068
        /*0034*/ 	.byte	0x00, 0xf5, 0x21, 0x00


	//----- nvinfo : EIATTR_KPARAM_INFO
	.align		4
.L_96:
        /*0038*/ 	.byte	0x04, 0x17
        /*003a*/ 	.short	(.L_98 - .L_97)
.L_97:
        /*003c*/ 	.word	0x00000000
        /*0040*/ 	.short	0x000c
        /*0042*/ 	.short	0x0060
        /*0044*/ 	.byte	0x00, 0xf5, 0x21, 0x00


	//----- nvinfo : EIATTR_KPARAM_INFO
	.align		4
.L_98:
        /*0048*/ 	.byte	0x04, 0x17
        /*004a*/ 	.short	(.L_100 - .L_99)
.L_99:
        /*004c*/ 	.word	0x00000000
        /*0050*/ 	.short	0x000b
        /*0052*/ 	.short	0x0058
        /*0054*/ 	.byte	0x00, 0xf5, 0x21, 0x00


	//----- nvinfo : EIATTR_KPARAM_INFO
	.align		4
.L_100:
        /*0058*/ 	.byte	0x04, 0x17
        /*005a*/ 	.short	(.L_102 - .L_101)
.L_101:
        /*005c*/ 	.word	0x00000000
        /*0060*/ 	.short	0x000a
        /*0062*/ 	.short	0x0050
        /*0064*/ 	.byte	0x00, 0xf5, 0x21, 0x00


	//----- nvinfo : EIATTR_KPARAM_INFO
	.align		4
.L_102:
        /*0068*/ 	.byte	0x04, 0x17
        /*006a*/ 	.short	(.L_104 - .L_103)
.L_103:
        /*006c*/ 	.word	0x00000000
        /*0070*/ 	.short	0x0009
        /*0072*/ 	.short	0x0048
        /*0074*/ 	.byte	0x00, 0xf5, 0x21, 0x00


	//----- nvinfo : EIATTR_KPARAM_INFO
	.align		4
.L_104:
        /*0078*/ 	.byte	0x04, 0x17
        /*007a*/ 	.short	(.L_106 - .L_105)
.L_105:
        /*007c*/ 	.word	0x00000000
        /*0080*/ 	.short	0x0008
        /*0082*/ 	.short	0x0040
        /*0084*/ 	.byte	0x00, 0xf5, 0x21, 0x00


	//----- nvinfo : EIATTR_KPARAM_INFO
	.align		4
.L_106:
        /*0088*/ 	.byte	0x04, 0x17
        /*008a*/ 	.short	(.L_108 - .L_107)
.L_107:
        /*008c*/ 	.word	0x00000000
        /*0090*/ 	.short	0x0007
        /*0092*/ 	.short	0x0038
        /*0094*/ 	.byte	0x00, 0xf5, 0x21, 0x00


	//----- nvinfo : EIATTR_KPARAM_INFO
	.align		4
.L_108:
        /*0098*/ 	.byte	0x04, 0x17
        /*009a*/ 	.short	(.L_110 - .L_109)
.L_109:
        /*009c*/ 	.word	0x00000000
        /*00a0*/ 	.short	0x0006
        /*00a2*/ 	.short	0x0030
        /*00a4*/ 	.byte	0x00, 0xf5, 0x21, 0x00


	//----- nvinfo : EIATTR_KPARAM_INFO
	.align		4
.L_110:
        /*00a8*/ 	.byte	0x04, 0x17
        /*00aa*/ 	.short	(.L_112 - .L_111)
.L_111:
        /*00ac*/ 	.word	0x00000000
        /*00b0*/ 	.short	0x0005
        /*00b2*/ 	.short	0x0028
        /*00b4*/ 	.byte	0x00, 0xf5, 0x21, 0x00


	//----- nvinfo : EIATTR_KPARAM_INFO
	.align		4
.L_112:
        /*00b8*/ 	.byte	0x04, 0x17
        /*00ba*/ 	.short	(.L_114 - .L_113)
.L_113:
        /*00bc*/ 	.word	0x00000000
        /*00c0*/ 	.short	0x0004
        /*00c2*/ 	.short	0x0020
        /*00c4*/ 	.byte	0x00, 0xf5, 0x21, 0x00


	//----- nvinfo : EIATTR_KPARAM_INFO
	.align		4
.L_114:
        /*00c8*/ 	.byte	0x04, 0x17
        /*00ca*/ 	.short	(.L_116 - .L_115)
.L_115:
        /*00cc*/ 	.word	0x00000000
        /*00d0*/ 	.short	0x0003
        /*00d2*/ 	.short	0x0018
        /*00d4*/ 	.byte	0x00, 0xf5, 0x21, 0x00


	//----- nvinfo : EIATTR_KPARAM_INFO
	.align		4
.L_116:
        /*00d8*/ 	.byte	0x04, 0x17
        /*00da*/ 	.short	(.L_118 - .L_117)
.L_117:
        /*00dc*/ 	.word	0x00000000
        /*00e0*/ 	.short	0x0002
        /*00e2*/ 	.short	0x0010
        /*00e4*/ 	.byte	0x00, 0xf5, 0x21, 0x00


	//----- nvinfo : EIATTR_KPARAM_INFO
	.align		4
.L_118:
        /*00e8*/ 	.byte	0x04, 0x17
        /*00ea*/ 	.short	(.L_120 - .L_119)
.L_119:
        /*00ec*/ 	.word	0x00000000
        /*00f0*/ 	.short	0x0001
        /*00f2*/ 	.short	0x0008
        /*00f4*/ 	.byte	0x00, 0xf5, 0x21, 0x00


	//----- nvinfo : EIATTR_KPARAM_INFO
	.align		4
.L_120:
        /*00f8*/ 	.byte	0x04, 0x17
        /*00fa*/ 	.short	(.L_122 - .L_121)
.L_121:
        /*00fc*/ 	.word	0x00000000
        /*0100*/ 	.short	0x0000
        /*0102*/ 	.short	0x0000
        /*0104*/ 	.byte	0x00, 0xf5, 0x21, 0x00


	//----- nvinfo : EIATTR_SPARSE_MMA_MASK
	.align		4
.L_122:
        /*0108*/ 	.byte	0x03, 0x50
        /*010a*/ 	.short	0x0000


	//----- nvinfo : EIATTR_MAXREG_COUNT
	.align		4
        /*010c*/ 	.byte	0x03, 0x1b
        /*010e*/ 	.short	0x00ff


	//----- nvinfo : EIATTR_MERCURY_ISA_VERSION
	.align		4
        /*0110*/ 	.byte	0x03, 0x5f
        /*0112*/ 	.short	0x0101


	//----- nvinfo : EIATTR_VRC_CTA_INIT_COUNT
	.align		4
        /*0114*/ 	.byte	0x02, 0x4a
	.zero		1
	.zero		1


	//----- nvinfo : EIATTR_EXIT_INSTR_OFFSETS
	.align		4
        /*0118*/ 	.byte	0x04, 0x1c
        /*011a*/ 	.short	(.L_124 - .L_123)


	//   ....[0]....
.L_123:
        /*011c*/ 	.word	0x00000060


	//   ....[1]....
        /*0120*/ 	.word	0x000009b0


	//----- nvinfo : EIATTR_CRS_STACK_SIZE
	.align		4
.L_124:
        /*0124*/ 	.byte	0x04, 0x1e
        /*0126*/ 	.short	(.L_126 - .L_125)
.L_125:
        /*0128*/ 	.word	0x00000000


	//----- nvinfo : EIATTR_CBANK_PARAM_SIZE
	.align		4
.L_126:
        /*012c*/ 	.byte	0x03, 0x19
        /*012e*/ 	.short	0x0080


	//----- nvinfo : EIATTR_PARAM_CBANK
	.align		4
        /*0130*/ 	.byte	0x04, 0x0a
        /*0132*/ 	.short	(.L_128 - .L_127)
	.align		4
.L_127:
        /*0134*/ 	.word	index@(.nv.constant0._Z9updateposPdS_S_S_S_S_S_S_S_S_S_S_S_S_S_S_)
        /*0138*/ 	.short	0x0380
        /*013a*/ 	.short	0x0080


	//----- nvinfo : EIATTR_SW_WAR
	.align		4
.L_128:
        /*013c*/ 	.byte	0x04, 0x36
        /*013e*/ 	.short	(.L_130 - .L_129)
.L_129:
        /*0140*/ 	.word	0x00000008
.L_130:


//--------------------- .nv.info._Z10calcforcesPdS_S_S_S_S_S_ --------------------------
	.section	.nv.info._Z10calcforcesPdS_S_S_S_S_S_,"",@"SHT_CUDA_INFO"
	.sectionflags	@""
	.align	4


	//----- nvinfo : EIATTR_CUDA_API_VERSION
	.align		4
        /*0000*/ 	.byte	0x04, 0x37
        /*0002*/ 	.short	(.L_132 - .L_131)
.L_131:
        /*0004*/ 	.word	0x00000082


	//----- nvinfo : EIATTR_KPARAM_INFO
	.align		4
.L_132:
        /*0008*/ 	.byte	0x04, 0x17
        /*000a*/ 	.short	(.L_134 - .L_133)
.L_133:
        /*000c*/ 	.word	0x00000000
        /*0010*/ 	.short	0x0006
        /*0012*/ 	.short	0x0030
        /*0014*/ 	.byte	0x00, 0xf5, 0x21, 0x00


	//----- nvinfo : EIATTR_KPARAM_INFO
	.align		4
.L_134:
        /*0018*/ 	.byte	0x04, 0x17
        /*001a*/ 	.short	(.L_136 - .L_135)
.L_135:
        /*001c*/ 	.word	0x00000000
        /*0020*/ 	.short	0x0005
        /*0022*/ 	.short	0x0028
        /*0024*/ 	.byte	0x00, 0xf5, 0x21, 0x00


	//----- nvinfo : EIATTR_KPARAM_INFO
	.align		4
.L_136:
        /*0028*/ 	.byte	0x04, 0x17
        /*002a*/ 	.short	(.L_138 - .L_137)
.L_137:
        /*002c*/ 	.word	0x00000000
        /*0030*/ 	.short	0x0004
        /*0032*/ 	.short	0x0020
        /*0034*/ 	.byte	0x00, 0xf5, 0x21, 0x00


	//----- nvinfo : EIATTR_KPARAM_INFO
	.align		4
.L_138:
        /*0038*/ 	.byte	0x04, 0x17
        /*003a*/ 	.short	(.L_140 - .L_139)
.L_139:
        /*003c*/ 	.word	0x00000000
        /*0040*/ 	.short	0x0003
        /*0042*/ 	.short	0x0018
        /*0044*/ 	.byte	0x00, 0xf5, 0x21, 0x00


	//----- nvinfo : EIATTR_KPARAM_INFO
	.align		4
.L_140:
        /*0048*/ 	.byte	0x04, 0x17
        /*004a*/ 	.short	(.L_142 - .L_141)
.L_141:
        /*004c*/ 	.word	0x00000000
        /*0050*/ 	.short	0x0002
        /*0052*/ 	.short	0x0010
        /*0054*/ 	.byte	0x00, 0xf5, 0x21, 0x00


	//----- nvinfo : EIATTR_KPARAM_INFO
	.align		4
.L_142:
        /*0058*/ 	.byte	0x04, 0x17
        /*005a*/ 	.short	(.L_144 - .L_143)
.L_143:
        /*005c*/ 	.word	0x00000000
        /*0060*/ 	.short	0x0001
        /*0062*/ 	.short	0x0008
        /*0064*/ 	.byte	0x00, 0xf5, 0x21, 0x00


	//----- nvinfo : EIATTR_KPARAM_INFO
	.align		4
.L_144:
        /*0068*/ 	.byte	0x04, 0x17
        /*006a*/ 	.short	(.L_146 - .L_145)
.L_145:
        /*006c*/ 	.word	0x00000000
        /*0070*/ 	.short	0x0000
        /*0072*/ 	.short	0x0000
        /*0074*/ 	.byte	0x00, 0xf5, 0x21, 0x00


	//----- nvinfo : EIATTR_SPARSE_MMA_MASK
	.align		4
.L_146:
        /*0078*/ 	.byte	0x03, 0x50
        /*007a*/ 	.short	0x0000


	//----- nvinfo : EIATTR_MAXREG_COUNT
	.align		4
        /*007c*/ 	.byte	0x03, 0x1b
        /*007e*/ 	.short	0x00ff


	//----- nvinfo : EIATTR_NUM_BARRIERS
	.align		4
        /*0080*/ 	.byte	0x02, 0x4c
        /*0082*/ 	.byte	0x01
	.zero		1


	//----- nvinfo : EIATTR_MERCURY_ISA_VERSION
	.align		4
        /*0084*/ 	.byte	0x03, 0x5f
        /*0086*/ 	.short	0x0101


	//----- nvinfo : EIATTR_VRC_CTA_INIT_COUNT
	.align		4
        /*0088*/ 	.byte	0x02, 0x4a
	.zero		1
	.zero		1


	//----- nvinfo : EIATTR_EXIT_INSTR_OFFSETS
	.align		4
        /*008c*/ 	.byte	0x04, 0x1c
        /*008e*/ 	.short	(.L_148 - .L_147)


	//   ....[0]....
.L_147:
        /*0090*/ 	.word	0x00000e70


	//   ....[1]....
        /*0094*/ 	.word	0x000023b0


	//----- nvinfo : EIATTR_CRS_STACK_SIZE
	.align		4
.L_148:
        /*0098*/ 	.byte	0x04, 0x1e
        /*009a*/ 	.short	(.L_150 - .L_149)
.L_149:
        /*009c*/ 	.word	0x00000000


	//----- nvinfo : EIATTR_CBANK_PARAM_SIZE
	.align		4
.L_150:
        /*00a0*/ 	.byte	0x03, 0x19
        /*00a2*/ 	.short	0x0038


	//----- nvinfo : EIATTR_PARAM_CBANK
	.align		4
        /*00a4*/ 	.byte	0x04, 0x0a
        /*00a6*/ 	.short	(.L_152 - .L_151)
	.align		4
.L_151:
        /*00a8*/ 	.word	index@(.nv.constant0._Z10calcforcesPdS_S_S_S_S_S_)
        /*00ac*/ 	.short	0x0380
        /*00ae*/ 	.short	0x0038


	//----- nvinfo : EIATTR_SW_WAR
	.align		4
.L_152:
        /*00b0*/ 	.byte	0x04, 0x36
        /*00b2*/ 	.short	(.L_154 - .L_153)
.L_153:
        /*00b4*/ 	.word	0x00000008
.L_154:


//--------------------- .nv.callgraph             --------------------------
	.section	.nv.callgraph,"",@"SHT_CUDA_CALLGRAPH"
	.align	4
	.sectionentsize	8
	.align		4
        /*0000*/ 	.word	0x00000000
	.align		4
        /*0004*/ 	.word	0xffffffff
	.align		4
        /*0008*/ 	.word	0x00000000
	.align		4
        /*000c*/ 	.word	0xfffffffe
	.align		4
        /*0010*/ 	.word	0x00000000
	.align		4
        /*0014*/ 	.word	0xfffffffd
	.align		4
        /*0018*/ 	.word	0x00000000
	.align		4
        /*001c*/ 	.word	0xfffffffc


//--------------------- .nv.constant4             --------------------------
	.section	.nv.constant4,"a",@progbits
	.align	8
	.align		8
.nv.constant4:
        /*0000*/ 	.dword	sigma
	.align		8
        /*0008*/ 	.dword	eps
	.align		8
        /*0010*/ 	.dword	rc
	.align		8
        /*0018*/ 	.dword	del_r
	.align		8
        /*0020*/ 	.dword	del_v


//--------------------- .text._Z3PBCPdS_S_S_S_S_S_S_S_S_S_S_ --------------------------
	.section	.text._Z3PBCPdS_S_S_S_S_S_S_S_S_S_S_,"ax",@progbits
	.align	128
        .global         _Z3PBCPdS_S_S_S_S_S_S_S_S_S_S_
        .type           _Z3PBCPdS_S_S_S_S_S_S_S_S_S_S_,@function
        .size           _Z3PBCPdS_S_S_S_S_S_S_S_S_S_S_,(.L_x_86 - _Z3PBCPdS_S_S_S_S_S_S_S_S_S_S_)
        .other          _Z3PBCPdS_S_S_S_S_S_S_S_S_S_S_,@"STO_CUDA_ENTRY STV_DEFAULT"
_Z3PBCPdS_S_S_S_S_S_S_S_S_S_S_:
.text._Z3PBCPdS_S_S_S_S_S_S_S_S_S_S_:
[----:B------:R-:W-:Y:S01]  /*0000*/  LDC R1, c[0x0][0x37c] ;  /* 0x0000df00ff017b82 */ /* 0x000fe20000000800 */
[----:B------:R-:W0:Y:S01]  /*0010*/  S2R R0, SR_TID.X ;  /* 0x0000000000007919 */ /* 0x000e220000002100 */
[----:B------:R-:W0:Y:S01]  /*0020*/  LDCU UR4, c[0x0][0x360] ;  /* 0x00006c00ff0477ac */ /* 0x000e220008000800 */
[----:B------:R-:W0:Y:S02]  /*0030*/  S2R R3, SR_CTAID.X ;  /* 0x0000000000037919 */ /* 0x000e240000002500 */
[----:B0-----:R-:W-:-:S05]  /*0040*/  IMAD R0, R3, UR4, R0 ;  /* 0x0000000403007c24 */ /* 0x001fca000f8e0200 */
[----:B------:R-:W-:-:S13]  /*0050*/  ISETP.GT.U32.AND P0, PT, R0, 0x7ff, PT ;  /* 0x000007ff0000780c */ /* 0x000fda0003f04070 */
[----:B------:R-:W-:Y:S05]  /*0060*/  @P0 EXIT ;  /* 0x000000000000094d */ /* 0x000fea0003800000 */
[----:B------:R-:W0:Y:S01]  /*0070*/  LDC.64 R6, c[0x0][0x3c8] ;  /* 0x0000f200ff067b82 */ /* 0x000e220000000a00 */
[----:B------:R-:W1:Y:S07]  /*0080*/  LDCU.64 UR4, c[0x0][0x358] ;  /* 0x00006b00ff0477ac */ /* 0x000e6e0008000a00 */
[----:B------:R-:W2:Y:S08]  /*0090*/  LDC.64 R2, c[0x0][0x398] ;  /* 0x0000e600ff027b82 */ /* 0x000eb00000000a00 */
[----:B------:R-:W3:Y:S01]  /*00a0*/  LDC.64 R12, c[0x0][0x3b0] ;  /* 0x0000ec00ff0c7b82 */ /* 0x000ee20000000a00 */
[----:B0-----:R-:W-:-:S07]  /*00b0*/  IMAD.WIDE.U32 R6, R0, 0x8, R6 ;  /* 0x0000000800067825 */ /* 0x001fce00078e0006 */
[----:B------:R-:W0:Y:S01]  /*00c0*/  LDC.64 R16, c[0x0][0x3d0] ;  /* 0x0000f400ff107b82 */ /* 0x000e220000000a00 */
[----:B-1----:R-:W4:Y:S01]  /*00d0*/  LDG.E.64 R6, desc[UR4][R6.64] ;  /* 0x0000000406067981 */ /* 0x002f22000c1e1b00 */
[----:B--2---:R-:W-:-:S06]  /*00e0*/  IMAD.WIDE.U32 R2, R0, 0x8, R2 ;  /* 0x0000000800027825 */ /* 0x004fcc00078e0002 */
[----:B------:R-:W1:Y:S01]  /*00f0*/  LDC.64 R14, c[0x0][0x3a0] ;  /* 0x0000e800ff0e7b82 */ /* 0x000e620000000a00 */
[----:B------:R-:W2:Y:S01]  /*0100*/  LDG.E.64 R4, desc[UR4][R2.64] ;  /* 0x0000000402047981 */ /* 0x000ea2000c1e1b00 */
[----:B------:R-:W-:Y:S01]  /*0110*/  UMOV UR6, 0x47ae147b ;  /* 0x47ae147b00067882 */ /* 0x000fe20000000000 */
[----:B------:R-:W-:-:S05]  /*0120*/  UMOV UR7, 0x3f747ae1 ;  /* 0x3f747ae100077882 */ /* 0x000fca0000000000 */
[----:B------:R-:W5:Y:S08]  /*0130*/  LDC.64 R18, c[0x0][0x3b8] ;  /* 0x0000ee00ff127b82 */ /* 0x000f700000000a00 */
[----:B------:R-:W5:Y:S08]  /*0140*/  LDC.64 R22, c[0x0][0x3d8] ;  /* 0x0000f600ff167b82 */ /* 0x000f700000000a00 */
[----:B------:R-:W5:Y:S08]  /*0150*/  LDC.64 R20, c[0x0][0x3a8] ;  /* 0x0000ea00ff147b82 */ /* 0x000f700000000a00 */
[----:B------:R-:W5:Y:S01]  /*0160*/  LDC.64 R24, c[0x0][0x380] ;  /* 0x0000e000ff187b82 */ /* 0x000f620000000a00 */
[----:B----4-:R-:W-:-:S08]  /*0170*/  DADD R8, R6, R6 ;  /* 0x0000000006087229 */ /* 0x010fd00000000006 */
[----:B--2---:R-:W-:Y:S01]  /*0180*/  DFMA R10, R8, UR6, R4 ;  /* 0x00000006080a7c2b */ /* 0x004fe20008000004 */
[----:B---3--:R-:W-:-:S04]  /*0190*/  IMAD.WIDE.U32 R4, R0, 0x8, R12 ;  /* 0x0000000800047825 */ /* 0x008fc800078e000c */
[C---:B0-----:R-:W-:Y:S02]  /*01a0*/  IMAD.WIDE.U32 R12, R0.reuse, 0x8, R16 ;  /* 0x00000008000c7825 */ /* 0x041fe400078e0010 */
[----:B------:R5:W-:Y:S04]  /*01b0*/  STG.E.64 desc[UR4][R4.64], R10 ;  /* 0x0000000a04007986 */ /* 0x000be8000c101b04 */
[----:B------:R-:W2:Y:S01]  /*01c0*/  LDG.E.64 R12, desc[UR4][R12.64] ;  /* 0x000000040c0c7981 */ /* 0x000ea2000c1e1b00 */
[----:B-1----:R-:W-:-:S05]  /*01d0*/  IMAD.WIDE.U32 R6, R0, 0x8, R14 ;  /* 0x0000000800067825 */ /* 0x002fca00078e000e */
[----:B------:R-:W3:Y:S01]  /*01e0*/  LDG.E.64 R8, desc[UR4][R6.64] ;  /* 0x0000000406087981 */ /* 0x000ee2000c1e1b00 */
[----:B-----5:R-:W-:Y:S01]  /*01f0*/  IMAD.WIDE.U32 R10, R0, 0x8, R20 ;  /* 0x00000008000a7825 */ /* 0x020fe200078e0014 */
[----:B--2---:R-:W-:-:S08]  /*0200*/  DADD R14, R12, R12 ;  /* 0x000000000c0e7229 */ /* 0x004fd0000000000c */
[----:B---3--:R-:W-:Y:S01]  /*0210*/  DFMA R16, R14, UR6, R8 ;  /* 0x000000060e107c2b */ /* 0x008fe20008000008 */
[----:B------:R-:W-:-:S04]  /*0220*/  IMAD.WIDE.U32 R8, R0, 0x8, R18 ;  /* 0x0000000800087825 */ /* 0x000fc800078e0012 */
[C---:B------:R-:W-:Y:S02]  /*0230*/  IMAD.WIDE.U32 R18, R0.reuse, 0x8, R22 ;  /* 0x0000000800127825 */ /* 0x040fe400078e0016 */
[----:B------:R0:W-:Y:S01]  /*0240*/  STG.E.64 desc[UR4][R8.64], R16 ;  /* 0x0000001008007986 */ /* 0x0001e2000c101b04 */
[----:B------:R-:W1:Y:S03]  /*0250*/  LDC.64 R22, c[0x0][0x3c0] ;  /* 0x0000f000ff167b82 */ /* 0x000e660000000a00 */
[----:B------:R-:W2:Y:S04]  /*0260*/  LDG.E.64 R12, desc[UR4][R10.64] ;  /* 0x000000040a0c7981 */ /* 0x000ea8000c1e1b00 */
[----:B------:R-:W3:Y:S01]  /*0270*/  LDG.E.64 R18, desc[UR4][R18.64] ;  /* 0x0000000412127981 */ /* 0x000ee2000c1e1b00 */
[----:B0-----:R-:W0:Y:S01]  /*0280*/  LDC.64 R16, c[0x0][0x388] ;  /* 0x0000e200ff107b82 */ /* 0x001e220000000a00 */
[----:B---3--:R-:W-:Y:S01]  /*0290*/  DADD R14, R18, R18 ;  /* 0x00000000120e7229 */ /* 0x008fe20000000012 */
[----:B0-----:R-:W-:-:S06]  /*02a0*/  IMAD.WIDE.U32 R16, R0, 0x8, R16 ;  /* 0x0000000800107825 */ /* 0x001fcc00078e0010 */
[----:B------:R-:W0:Y:S01]  /*02b0*/  LDC.64 R18, c[0x0][0x390] ;  /* 0x0000e400ff127b82 */ /* 0x000e220000000a00 */
[----:B--2---:R-:W-:Y:S01]  /*02c0*/  DFMA R20, R14, UR6, R12 ;  /* 0x000000060e147c2b */ /* 0x004fe2000800000c */
[----:B-1----:R-:W-:-:S04]  /*02d0*/  IMAD.WIDE.U32 R14, R0, 0x8, R22 ;  /* 0x00000008000e7825 */ /* 0x002fc800078e0016 */
[C---:B------:R-:W-:Y:S02]  /*02e0*/  IMAD.WIDE.U32 R12, R0.reuse, 0x8, R24 ;  /* 0x00000008000c7825 */ /* 0x040fe400078e0018 */
[----:B------:R1:W-:Y:S04]  /*02f0*/  STG.E.64 desc[UR4][R14.64], R20 ;  /* 0x000000140e007986 */ /* 0x0003e8000c101b04 */
[----:B------:R-:W2:Y:S04]  /*0300*/  LDG.E.64 R22, desc[UR4][R12.64] ;  /* 0x000000040c167981 */ /* 0x000ea8000c1e1b00 */
[----:B--2---:R2:W-:Y:S04]  /*0310*/  STG.E.64 desc[UR4][R2.64], R22 ;  /* 0x0000001602007986 */ /* 0x0045e8000c101b04 */
[----:B------:R-:W3:Y:S01]  /*0320*/  LDG.E.64 R24, desc[UR4][R16.64] ;  /* 0x0000000410187981 */ /* 0x000ee2000c1e1b00 */
[----:B0-----:R-:W-:-:S03]  /*0330*/  IMAD.WIDE.U32 R18, R0, 0x8, R18 ;  /* 0x0000000800127825 */ /* 0x001fc600078e0012 */
[----:B---3--:R2:W-:Y:S04]  /*0340*/  STG.E.64 desc[UR4][R6.64], R24 ;  /* 0x0000001806007986 */ /* 0x0085e8000c101b04 */
[----:B------:R-:W3:Y:S04]  /*0350*/  LDG.E.64 R26, desc[UR4][R18.64] ;  /* 0x00000004121a7981 */ /* 0x000ee8000c1e1b00 */
[----:B---3--:R2:W-:Y:S04]  /*0360*/  STG.E.64 desc[UR4][R10.64], R26 ;  /* 0x0000001a0a007986 */ /* 0x0085e8000c101b04 */
[----:B------:R-:W3:Y:S04]  /*0370*/  LDG.E.64 R4, desc[UR4][R4.64] ;  /* 0x0000000404047981 */ /* 0x000ee8000c1e1b00 */
[----:B---3--:R2:W-:Y:S04]  /*0380*/  STG.E.64 desc[UR4][R12.64], R4 ;  /* 0x000000040c007986 */ /* 0x0085e8000c101b04 */
[----:B------:R-:W3:Y:S04]  /*0390*/  LDG.E.64 R8, desc[UR4][R8.64] ;  /* 0x0000000408087981 */ /* 0x000ee8000c1e1b00 */
[----:B---3--:R2:W-:Y:S04]  /*03a0*/  STG.E.64 desc[UR4][R16.64], R8 ;  /* 0x0000000810007986 */ /* 0x0085e8000c101b04 */
[----:B-1----:R-:W3:Y:S04]  /*03b0*/  LDG.E.64 R14, desc[UR4][R14.64] ;  /* 0x000000040e0e7981 */ /* 0x002ee8000c1e1b00 */
[----:B---3--:R2:W-:Y:S04]  /*03c0*/  STG.E.64 desc[UR4][R18.64], R14 ;  /* 0x0000000e12007986 */ /* 0x0085e8000c101b04 */
[----:B------:R-:W3:Y:S01]  /*03d0*/  LDG.E.64 R20, desc[UR4][R12.64] ;  /* 0x000000040c147981 */ /* 0x000ee2000c1e1b00 */
[----:B------:R-:W-:Y:S01]  /*03e0*/  BSSY.RECONVERGENT B0, `(.L_x_0) ;  /* 0x0000010000007945 */ /* 0x000fe20003800200 */
[----:B---3--:R-:W-:-:S14]  /*03f0*/  DSETP.GE.AND P0, PT, R20, 20, PT ;  /* 0x403400001400742a */ /* 0x008fdc0003f06000 */
[----:B--2---:R-:W-:Y:S05]  /*0400*/  @!P0 BRA `(.L_x_1) ;  /* 0x0000000000188947 */ /* 0x004fea0003800000 */
[----:B------:R-:W-:-:S07]  /*0410*/  DADD R20, R20, -20 ;  /* 0xc034000014147429 */ /* 0x000fce0000000000 */
[----:B------:R0:W-:Y:S04]  /*0420*/  STG.E.64 desc[UR4][R12.64], R20 ;  /* 0x000000140c007986 */ /* 0x0001e8000c101b04 */
[----:B------:R-:W2:Y:S02]  /*0430*/  LDG.E.64 R4, desc[UR4][R2.64] ;  /* 0x0000000402047981 */ /* 0x000ea4000c1e1b00 */
[----:B--2---:R-:W-:-:S07]  /*0440*/  DADD R4, R4, -20 ;  /* 0xc034000004047429 */ /* 0x004fce0000000000 */
[----:B------:R0:W-:Y:S01]  /*0450*/  STG.E.64 desc[UR4][R2.64], R4 ;  /* 0x0000000402007986 */ /* 0x0001e2000c101b04 */
[----:B------:R-:W-:Y:S05]  /*0460*/  BRA `(.L_x_2) ;  /* 0x00000000001c7947 */ /* 0x000fea0003800000 */
.L_x_1:
[----:B------:R-:W-:-:S14]  /*0470*/  DSETP.GEU.AND P0, PT, R20, RZ, PT ;  /* 0x000000ff1400722a */ /* 0x000fdc0003f0e000 */
[----:B------:R-:W-:Y:S05]  /*0480*/  @P0 BRA `(.L_x_2) ;  /* 0x0000000000140947 */ /* 0x000fea0003800000 */
[----:B------:R-:W-:-:S07]  /*0490*/  DADD R20, R20, 20 ;  /* 0x4034000014147429 */ /* 0x000fce0000000000 */
[----:B------:R1:W-:Y:S04]  /*04a0*/  STG.E.64 desc[UR4][R12.64], R20 ;  /* 0x000000140c007986 */ /* 0x0003e8000c101b04 */
[----:B------:R-:W2:Y:S02]  /*04b0*/  LDG.E.64 R4, desc[UR4][R2.64] ;  /* 0x0000000402047981 */ /* 0x000ea4000c1e1b00 */
[----:B--2---:R-:W-:-:S07]  /*04c0*/  DADD R4, R4, 20 ;  /* 0x4034000004047429 */ /* 0x004fce0000000000 */
[----:B------:R1:W-:Y:S04]  /*04d0*/  STG.E.64 desc[UR4][R2.64], R4 ;  /* 0x0000000402007986 */ /* 0x0003e8000c101b04 */
.L_x_2:
[----:B------:R-:W-:Y:S05]  /*04e0*/  BSYNC.RECONVERGENT B0 ;  /* 0x0000000000007941 */ /* 0x000fea0003800200 */
.L_x_0:
[----:B01----:R-:W2:Y:S01]  /*04f0*/  LDG.E.64 R2, desc[UR4][R16.64] ;  /* 0x0000000410027981 */ /* 0x003ea2000c1e1b00 */
[----:B------:R-:W-:Y:S01]  /*0500*/  BSSY.RECONVERGENT B0, `(.L_x_3) ;  /* 0x0000010000007945 */ /* 0x000fe20003800200 */
[----:B--2---:R-:W-:-:S14]  /*0510*/  DSETP.GE.AND P0, PT, R2, 20, PT ;  /* 0x403400000200742a */ /* 0x004fdc0003f06000 */
[----:B------:R-:W-:Y:S05]  /*0520*/  @!P0 BRA `(.L_x_4) ;  /* 0x0000000000188947 */ /* 0x000fea0003800000 */
[----:B------:R-:W-:-:S07]  /*0530*/  DADD R2, R2, -20 ;  /* 0xc034000002027429 */ /* 0x000fce0000000000 */
[----:B------:R1:W-:Y:S04]  /*0540*/  STG.E.64 desc[UR4][R16.64], R2 ;  /* 0x0000000210007986 */ /* 0x0003e8000c101b04 */
[----:B------:R-:W2:Y:S02]  /*0550*/  LDG.E.64 R4, desc[UR4][R6.64] ;  /* 0x0000000406047981 */ /* 0x000ea4000c1e1b00 */
[----:B--2---:R-:W-:-:S07]  /*0560*/  DADD R4, R4, -20 ;  /* 0xc034000004047429 */ /* 0x004fce0000000000 */
[----:B------:R1:W-:Y:S01]  /*0570*/  STG.E.64 desc[UR4][R6.64], R4 ;  /* 0x0000000406007986 */ /* 0x0003e2000c101b04 */
[----:B------:R-:W-:Y:S05]  /*0580*/  BRA `(.L_x_5) ;  /* 0x00000000001c7947 */ /* 0x000fea0003800000 */
.L_x_4:
[----:B------:R-:W-:-:S14]  /*0590*/  DSETP.GEU.AND P0, PT, R2, RZ, PT ;  /* 0x000000ff0200722a */ /* 0x000fdc0003f0e000 */
[----:B------:R-:W-:Y:S05]  /*05a0*/  @P0 BRA `(.L_x_5) ;  /* 0x0000000000140947 */ /* 0x000fea0003800000 */
[----:B------:R-:W-:-:S07]  /*05b0*/  DADD R2, R2, 20 ;  /* 0x4034000002027429 */ /* 0x000fce0000000000 */
[----:B------:R0:W-:Y:S04]  /*05c0*/  STG.E.64 desc[UR4][R16.64], R2 ;  /* 0x0000000210007986 */ /* 0x0001e8000c101b04 */
[----:B------:R-:W2:Y:S02]  /*05d0*/  LDG.E.64 R4, desc[UR4][R6.64] ;  /* 0x0000000406047981 */ /* 0x000ea4000c1e1b00 */
[----:B--2---:R-:W-:-:S07]  /*05e0*/  DADD R4, R4, 20 ;  /* 0x4034000004047429 */ /* 0x004fce0000000000 */
[----:B------:R0:W-:Y:S04]  /*05f0*/  STG.E.64 desc[UR4][R6.64], R4 ;  /* 0x0000000406007986 */ /* 0x0001e8000c101b04 */
.L_x_5:
[----:B------:R-:W-:Y:S05]  /*0600*/  BSYNC.RECONVERGENT B0 ;  /* 0x0000000000007941 */ /* 0x000fea0003800200 */
.L_x_3:
[----:B01----:R-:W2:Y:S02]  /*0610*/  LDG.E.64 R2, desc[UR4][R18.64] ;  /* 0x0000000412027981 */ /* 0x003ea4000c1e1b00 */
[----:B--2---:R-:W-:-:S14]  /*0620*/  DSETP.GE.AND P0, PT, R2, 20, PT ;  /* 0x403400000200742a */ /* 0x004fdc0003f06000 */
[----:B------:R-:W-:Y:S05]  /*0630*/  @!P0 BRA `(.L_x_6) ;  /* 0x0000000000188947 */ /* 0x000fea0003800000 */
[----:B------:R-:W-:-:S07]  /*0640*/  DADD R2, R2, -20 ;  /* 0xc034000002027429 */ /* 0x000fce0000000000 */
[----:B------:R-:W-:Y:S04]  /*0650*/  STG.E.64 desc[UR4][R18.64], R2 ;  /* 0x0000000212007986 */ /* 0x000fe8000c101b04 */
[----:B------:R-:W2:Y:S02]  /*0660*/  LDG.E.64 R4, desc[UR4][R10.64] ;  /* 0x000000040a047981 */ /* 0x000ea4000c1e1b00 */
[----:B--2---:R-:W-:-:S07]  /*0670*/  DADD R4, R4, -20 ;  /* 0xc034000004047429 */ /* 0x004fce0000000000 */
[----:B------:R-:W-:Y:S01]  /*0680*/  STG.E.64 desc[UR4][R10.64], R4 ;  /* 0x000000040a007986 */ /* 0x000fe2000c101b04 */
[----:B------:R-:W-:Y:S05]  /*0690*/  EXIT ;  /* 0x000000000000794d */ /* 0x000fea0003800000 */
.L_x_6:
[----:B------:R-:W-:-:S14]  /*06a0*/  DSETP.GEU.AND P0, PT, R2, RZ, PT ;  /* 0x000000ff0200722a */ /* 0x000fdc0003f0e000 */
[----:B------:R-:W-:Y:S05]  /*06b0*/  @P0 EXIT ;  /* 0x000000000000094d */ /* 0x000fea0003800000 */
[----:B------:R-:W-:-:S07]  /*06c0*/  DADD R2, R2, 20 ;  /* 0x4034000002027429 */ /* 0x000fce0000000000 */
[----:B------:R-:W-:Y:S04]  /*06d0*/  STG.E.64 desc[UR4][R18.64], R2 ;  /* 0x0000000212007986 */ /* 0x000fe8000c101b04 */
[----:B------:R-:W2:Y:S02]  /*06e0*/  LDG.E.64 R4, desc[UR4][R10.64] ;  /* 0x000000040a047981 */ /* 0x000ea4000c1e1b00 */
[----:B--2---:R-:W-:-:S07]  /*06f0*/  DADD R4, R4, 20 ;  /* 0x4034000004047429 */ /* 0x004fce0000000000 */
[----:B------:R-:W-:Y:S01]  /*0700*/  STG.E.64 desc[UR4][R10.64], R4 ;  /* 0x000000040a007986 */ /* 0x000fe2000c101b04 */
[----:B------:R-:W-:Y:S05]  /*0710*/  EXIT ;  /* 0x000000000000794d */ /* 0x000fea0003800000 */
.L_x_7:
[----:B------:R-:W-:-:S00]  /*0720*/  BRA `(.L_x_7) ;  /* 0xfffffffc00fc7947 */ /* 0x000fc0000383ffff */
[----:B------:R-:W-:-:S00]  /*0730*/  NOP ;  /* 0x0000000000007918 */ /* 0x000fc00000000000 */
        /* <DEDUP_REMOVED lines=12> */
.L_x_86:


//--------------------- .text._Z10thermostatdPdS_S_S_ --------------------------
	.section	.text._Z10thermostatdPdS_S_S_,"ax",@progbits
	.align	128
        .global         _Z10thermostatdPdS_S_S_
        .type           _Z10thermostatdPdS_S_S_,@function
        .size           _Z10thermostatdPdS_S_S_,(.L_x_87 - _Z10thermostatdPdS_S_S_)
        .other          _Z10thermostatdPdS_S_S_,@"STO_CUDA_ENTRY STV_DEFAULT"
_Z10thermostatdPdS_S_S_:
.text._Z10thermostatdPdS_S_S_:
        /* <DEDUP_REMOVED lines=13> */
[----:B-1----:R-:W2:Y:S01]  /*00d0*/  LDG.E.64 R4, desc[UR4][R2.64] ;  /* 0x0000000402047981 */ /* 0x002ea2000c1e1b00 */
[----:B---3--:R-:W-:Y:S01]  /*00e0*/  IMAD.WIDE.U32 R6, R0, 0x8, R6 ;  /* 0x0000000800067825 */ /* 0x008fe200078e0006 */
[----:B--2---:R-:W-:-:S07]  /*00f0*/  DMUL R4, R4, R14 ;  /* 0x0000000e04047228 */ /* 0x004fce0000000000 */
[----:B------:R1:W-:Y:S04]  /*0100*/  STG.E.64 desc[UR4][R2.64], R4 ;  /* 0x0000000402007986 */ /* 0x0003e8000c101b04 */
[----:B------:R-:W2:Y:S01]  /*0110*/  LDG.E.64 R8, desc[UR4][R6.64] ;  /* 0x0000000406087981 */ /* 0x000ea2000c1e1b00 */
[----:B0-----:R-:W-:Y:S01]  /*0120*/  IMAD.WIDE.U32 R10, R0, 0x8, R10 ;  /* 0x00000008000a7825 */ /* 0x001fe200078e000a */
[----:B-1----:R-:W0:Y:S01]  /*0130*/  LDC.64 R4, c[0x0][0x3a0] ;  /* 0x0000e800ff047b82 */ /* 0x002e220000000a00 */
[----:B--2---:R-:W-:-:S07]  /*0140*/  DMUL R8, R8, R14 ;  /* 0x0000000e08087228 */ /* 0x004fce0000000000 */
[----:B------:R-:W-:Y:S04]  /*0150*/  STG.E.64 desc[UR4][R6.64], R8 ;  /* 0x0000000806007986 */ /* 0x000fe8000c101b04 */
[----:B------:R-:W2:Y:S02]  /*0160*/  LDG.E.64 R12, desc[UR4][R10.64] ;  /* 0x000000040a0c7981 */ /* 0x000ea4000c1e1b00 */
[----:B--2---:R-:W-:-:S07]  /*0170*/  DMUL R12, R12, R14 ;  /* 0x0000000e0c0c7228 */ /* 0x004fce0000000000 */
[----:B------:R-:W-:Y:S04]  /*0180*/  STG.E.64 desc[UR4][R10.64], R12 ;  /* 0x0000000c0a007986 */ /* 0x000fe8000c101b04 */
[----:B------:R-:W2:Y:S04]  /*0190*/  LDG.E.64 R16, desc[UR4][R6.64] ;  /* 0x0000000406107981 */ /* 0x000ea8000c1e1b00 */
[----:B------:R-:W3:Y:S01]  /*01a0*/  LDG.E.64 R14, desc[UR4][R2.64] ;  /* 0x00000004020e7981 */ /* 0x000ee2000c1e1b00 */
[----:B0-----:R-:W-:Y:S01]  /*01b0*/  IMAD.WIDE.U32 R4, R0, 0x8, R4 ;  /* 0x0000000800047825 */ /* 0x001fe200078e0004 */
[----:B--2---:R-:W-:-:S08]  /*01c0*/  DMUL R16, R16, R16 ;  /* 0x0000001010107228 */ /* 0x004fd00000000000 */
[----:B---3--:R-:W-:-:S08]  /*01d0*/  DFMA R16, R14, R14, R16 ;  /* 0x0000000e0e10722b */ /* 0x008fd00000000010 */
[----:B------:R-:W-:-:S07]  /*01e0*/  DFMA R16, R12, R12, R16 ;  /* 0x0000000c0c10722b */ /* 0x000fce0000000010 */
[----:B------:R-:W-:Y:S01]  /*01f0*/  STG.E.64 desc[UR4][R4.64], R16 ;  /* 0x0000001004007986 */ /* 0x000fe2000c101b04 */
[----:B------:R-:W-:Y:S05]  /*0200*/  EXIT ;  /* 0x000000000000794d */ /* 0x000fea0003800000 */
.L_x_8:
        /* <DEDUP_REMOVED lines=15> */
.L_x_87:


//--------------------- .text._Z9updateposPdS_S_S_S_S_S_S_S_S_S_S_S_S_S_S_ --------------------------
	.section	.text._Z9updateposPdS_S_S_S_S_S_S_S_S_S_S_S_S_S_S_,"ax",@progbits
	.align	128
        .global         _Z9updateposPdS_S_S_S_S_S_S_S_S_S_S_S_S_S_S_
        .type           _Z9updateposPdS_S_S_S_S_S_S_S_S_S_S_S_S_S_S_,@function
        .size           _Z9updateposPdS_S_S_S_S_S_S_S_S_S_S_S_S_S_S_,(.L_x_82 - _Z9updateposPdS_S_S_S_S_S_S_S_S_S_S_S_S_S_S_)
        .other          _Z9updateposPdS_S_S_S_S_S_S_S_S_S_S_S_S_S_S_,@"STO_CUDA_ENTRY STV_DEFAULT"
_Z9updateposPdS_S_S_S_S_S_S_S_S_S_S_S_S_S_S_:
.text._Z9updateposPdS_S_S_S_S_S_S_S_S_S_S_S_S_S_S_:
        /* <DEDUP_REMOVED lines=17> */
[----:B---3--:R-:W-:-:S06]  /*0110*/  IMAD.WIDE.U32 R10, R0, 0x8, R10 ;  /* 0x00000008000a7825 */ /* 0x008fcc00078e000a */
[----:B------:R-:W3:Y:S01]  /*0120*/  LDC.64 R16, c[0x0][0x3c0] ;  /* 0x0000f000ff107b82 */ /* 0x000ee20000000a00 */
[----:B------:R-:W5:Y:S01]  /*0130*/  LDG.E.64 R10, desc[UR4][R10.64] ;  /* 0x000000040a0a7981 */ /* 0x000f62000c1e1b00 */
[----:B------:R-:W-:Y:S01]  /*0140*/  UMOV UR6, 0xeb1c432d ;  /* 0xeb1c432d00067882 */ /* 0x000fe20000000000 */
[----:B------:R-:W-:-:S05]  /*0150*/  UMOV UR7, 0x3efa36e2 ;  /* 0x3efa36e200077882 */ /* 0x000fca0000000000 */
[----:B------:R-:W0:Y:S01]  /*0160*/  LDC.64 R20, c[0x0][0x390] ;  /* 0x0000e400ff147b82 */ /* 0x000e220000000a00 */
[----:B-1----:R-:W-:-:S07]  /*0170*/  IMAD.WIDE.U32 R14, R0, 0x8, R14 ;  /* 0x00000008000e7825 */ /* 0x002fce00078e000e */
[----:B------:R-:W1:Y:S01]  /*0180*/  LDC.64 R22, c[0x0][0x3d8] ;  /* 0x0000f600ff167b82 */ /* 0x000e620000000a00 */
[----:B---3--:R-:W-:-:S07]  /*0190*/  IMAD.WIDE.U32 R16, R0, 0x8, R16 ;  /* 0x0000000800107825 */ /* 0x008fce00078e0010 */
[----:B------:R-:W3:Y:S01]  /*01a0*/  LDC.64 R24, c[0x0][0x3e0] ;  /* 0x0000f800ff187b82 */ /* 0x000ee20000000a00 */
[----:B0-----:R-:W-:Y:S01]  /*01b0*/  IMAD.WIDE.U32 R20, R0, 0x8, R20 ;  /* 0x0000000800147825 */ /* 0x001fe200078e0014 */
[----:B----4-:R-:W-:-:S03]  /*01c0*/  DADD R6, R4, R4 ;  /* 0x0000000004067229 */ /* 0x010fc60000000004 */
[----:B------:R-:W-:-:S03]  /*01d0*/  IMAD.WIDE.U32 R4, R0, 0x8, R12 ;  /* 0x0000000800047825 */ /* 0x000fc600078e000c */
[----:B------:R-:W0:Y:S02]  /*01e0*/  LDC.64 R12, c[0x0][0x3c8] ;  /* 0x0000f200ff0c7b82 */ /* 0x000e240000000a00 */
[----:B--2---:R-:W-:-:S06]  /*01f0*/  DADD R6, R6, -R8 ;  /* 0x0000000006067229 */ /* 0x004fcc0000000808 */
[----:B------:R-:W2:Y:S02]  /*0200*/  LDC.64 R8, c[0x0][0x3b0] ;  /* 0x0000ec00ff087b82 */ /* 0x000ea40000000a00 */
[----:B-----5:R-:W-:-:S07]  /*0210*/  DFMA R6, R10, UR6, R6 ;  /* 0x000000060a067c2b */ /* 0x020fce0008000006 */
[----:B------:R4:W-:Y:S04]  /*0220*/  STG.E.64 desc[UR4][R4.64], R6 ;  /* 0x0000000604007986 */ /* 0x0009e8000c101b04 */
[----:B------:R-:W5:Y:S04]  /*0230*/  LDG.E.64 R14, desc[UR4][R14.64] ;  /* 0x000000040e0e7981 */ /* 0x000f68000c1e1b00 */
[----:B------:R-:W3:Y:S04]  /*0240*/  LDG.E.64 R18, desc[UR4][R16.64] ;  /* 0x0000000410127981 */ /* 0x000ee8000c1e1b00 */
[----:B------:R-:W3:Y:S01]  /*0250*/  LDG.E.64 R20, desc[UR4][R20.64] ;  /* 0x0000000414147981 */ /* 0x000ee2000c1e1b00 */
[C---:B--2---:R-:W-:Y:S01]  /*0260*/  IMAD.WIDE.U32 R8, R0.reuse, 0x8, R8 ;  /* 0x0000000800087825 */ /* 0x044fe200078e0008 */
[----:B----4-:R-:W2:Y:S03]  /*0270*/  LDC.64 R6, c[0x0][0x398] ;  /* 0x0000e600ff067b82 */ /* 0x010ea60000000a00 */
[----:B0-----:R-:W-:Y:S01]  /*0280*/  IMAD.WIDE.U32 R12, R0, 0x8, R12 ;  /* 0x00000008000c7825 */ /* 0x001fe200078e000c */
[----:B-----5:R-:W-:-:S03]  /*0290*/  DADD R10, R14, R14 ;  /* 0x000000000e0a7229 */ /* 0x020fc6000000000e */
[----:B-1----:R-:W-:-:S05]  /*02a0*/  IMAD.WIDE.U32 R14, R0, 0x8, R22 ;  /* 0x00000008000e7825 */ /* 0x002fca00078e0016 */
[----:B---3--:R-:W-:-:S08]  /*02b0*/  DADD R10, R10, -R18 ;  /* 0x000000000a0a7229 */ /* 0x008fd00000000812 */
[----:B------:R-:W-:-:S07]  /*02c0*/  DFMA R18, R20, UR6, R10 ;  /* 0x0000000614127c2b */ /* 0x000fce000800000a */
[----:B------:R0:W-:Y:S04]  /*02d0*/  STG.E.64 desc[UR4][R14.64], R18 ;  /* 0x000000120e007986 */ /* 0x0001e8000c101b04 */
[----:B------:R-:W3:Y:S01]  /*02e0*/  LDG.E.64 R8, desc[UR4][R8.64] ;  /* 0x0000000408087981 */ /* 0x000ee2000c1e1b00 */
[----:B--2---:R-:W-:-:S03]  /*02f0*/  IMAD.WIDE.U32 R20, R0, 0x8, R6 ;  /* 0x0000000800147825 */ /* 0x004fc600078e0006 */
[----:B------:R-:W2:Y:S04]  /*0300*/  LDG.E.64 R10, desc[UR4][R12.64] ;  /* 0x000000040c0a7981 */ /* 0x000ea8000c1e1b00 */
[----:B------:R-:W4:Y:S01]  /*0310*/  LDG.E.64 R20, desc[UR4][R20.64] ;  /* 0x0000000414147981 */ /* 0x000f22000c1e1b00 */
[----:B---3--:R-:W-:-:S08]  /*0320*/  DADD R6, R8, R8 ;  /* 0x0000000008067229 */ /* 0x008fd00000000008 */
[----:B--2---:R-:W-:Y:S01]  /*0330*/  DADD R6, R6, -R10 ;  /* 0x0000000006067229 */ /* 0x004fe2000000080a */
[----:B------:R-:W-:-:S07]  /*0340*/  IMAD.WIDE.U32 R10, R0, 0x8, R24 ;  /* 0x00000008000a7825 */ /* 0x000fce00078e0018 */
[----:B----4-:R-:W-:-:S07]  /*0350*/  DFMA R22, R20, UR6, R6 ;  /* 0x0000000614167c2b */ /* 0x010fce0008000006 */
[----:B------:R1:W-:Y:S04]  /*0360*/  STG.E.64 desc[UR4][R10.64], R22 ;  /* 0x000000160a007986 */ /* 0x0003e8000c101b04 */
[----:B------:R-:W2:Y:S04]  /*0370*/  LDG.E.64 R4, desc[UR4][R4.64] ;  /* 0x0000000404047981 */ /* 0x000ea8000c1e1b00 */
[----:B------:R-:W2:Y:S01]  /*0380*/  LDG.E.64 R2, desc[UR4][R2.64] ;  /* 0x0000000402027981 */ /* 0x000ea2000c1e1b00 */
[----:B------:R-:W0:Y:S01]  /*0390*/  MUFU.RCP64H R9, 0.0099999979138374328613 ;  /* 0x3f847ae100097908 */ /* 0x000e220000001800 */
[----:B------:R-:W-:Y:S01]  /*03a0*/  IMAD.MOV.U32 R6, RZ, RZ, 0x47ae147b ;  /* 0x47ae147bff067424 */ /* 0x000fe200078e00ff */
[----:B------:R-:W-:Y:S01]  /*03b0*/  UMOV UR6, 0x47ae147b ;  /* 0x47ae147b00067882 */ /* 0x000fe20000000000 */
[----:B------:R-:W-:Y:S01]  /*03c0*/  IMAD.MOV.U32 R7, RZ, RZ, 0x3f847ae1 ;  /* 0x3f847ae1ff077424 */ /* 0x000fe200078e00ff */
[----:B------:R-:W-:Y:S01]  /*03d0*/  BSSY.RECONVERGENT B0, `(.L_x_9) ;  /* 0x0000016000007945 */ /* 0x000fe20003800200 */
[----:B------:R-:W-:-:S06]  /*03e0*/  IMAD.MOV.U32 R8, RZ, RZ, 0x1 ;  /* 0x00000001ff087424 */ /* 0x000fcc00078e00ff */
[----:B0-----:R-:W-:-:S08]  /*03f0*/  DFMA R18, R8, -R6, 1 ;  /* 0x3ff000000812742b */ /* 0x001fd00000000806 */
[----:B------:R-:W-:-:S08]  /*0400*/  DFMA R18, R18, R18, R18 ;  /* 0x000000121212722b */ /* 0x000fd00000000012 */
[----:B------:R-:W-:-:S08]  /*0410*/  DFMA R18, R8, R18, R8 ;  /* 0x000000120812722b */ /* 0x000fd00000000008 */
[----:B------:R-:W-:-:S08]  /*0420*/  DFMA R8, R18, -R6, 1 ;  /* 0x3ff000001208742b */ /* 0x000fd00000000806 */
[----:B------:R-:W-:Y:S02]  /*0430*/  DFMA R18, R18, R8, R18 ;  /* 0x000000081212722b */ /* 0x000fe40000000012 */
[----:B--2---:R-:W-:Y:S01]  /*0440*/  DADD R8, R4, -R2 ;  /* 0x0000000004087229 */ /* 0x004fe20000000802 */
[----:B------:R-:W-:-:S07]  /*0450*/  IMAD.MOV.U32 R3, RZ, RZ, 0x3f847ae1 ;  /* 0x3f847ae1ff037424 */ /* 0x000fce00078e00ff */
[----:B------:R-:W-:Y:S02]  /*0460*/  DMUL R4, R8, R18 ;  /* 0x0000001208047228 */ /* 0x000fe40000000000 */
[----:B------:R-:W-:-:S06]  /*0470*/  FSETP.GEU.AND P1, PT, |R9|, 6.5827683646048100446e-37, PT ;  /* 0x036000000900780b */ /* 0x000fcc0003f2e200 */
[----:B------:R-:W-:-:S08]  /*0480*/  DFMA R6, R4, -R6, R8 ;  /* 0x800000060406722b */ /* 0x000fd00000000008 */
[----:B------:R-:W-:-:S10]  /*0490*/  DFMA R4, R18, R6, R4 ;  /* 0x000000061204722b */ /* 0x000fd40000000004 */
[----:B------:R-:W-:-:S05]  /*04a0*/  FFMA R2, RZ, 1.0349999666213989258, R5 ;  /* 0x3f847ae1ff027823 */ /* 0x000fca0000000005 */
[----:B------:R-:W-:-:S13]  /*04b0*/  FSETP.GT.AND P0, PT, |R2|, 1.469367938527859385e-39, PT ;  /* 0x001000000200780b */ /* 0x000fda0003f04200 */
[----:B-1----:R-:W-:Y:S05]  /*04c0*/  @P0 BRA P1, `(.L_x_10) ;  /* 0x0000000000180947 */ /* 0x002fea0000800000 */
[----:B------:R-:W-:Y:S01]  /*04d0*/  MOV R4, R8 ;  /* 0x0000000800047202 */ /* 0x000fe20000000f00 */
[----:B------:R-:W-:Y:S01]  /*04e0*/  IMAD.MOV.U32 R5, RZ, RZ, R9 ;  /* 0x000000ffff057224 */ /* 0x000fe200078e0009 */
[----:B------:R-:W-:-:S07]  /*04f0*/  MOV R2, 0x510 ;  /* 0x0000051000027802 */ /* 0x000fce0000000f00 */
[----:B------:R-:W-:Y:S05]  /*0500*/  CALL.REL.NOINC `($__internal_0_$__cuda_sm20_div_rn_f64_full) ;  /* 0x00000004002c7944 */ /* 0x000fea0003c00000 */
[----:B------:R-:W-:Y:S02]  /*0510*/  IMAD.MOV.U32 R4, RZ, RZ, R26 ;  /* 0x000000ffff047224 */ /* 0x000fe400078e001a */
[----:B------:R-:W-:-:S07]  /*0520*/  IMAD.MOV.U32 R5, RZ, RZ, R27 ;  /* 0x000000ffff057224 */ /* 0x000fce00078e001b */
.L_x_10:
[----:B------:R-:W-:Y:S05]  /*0530*/  BSYNC.RECONVERGENT B0 ;  /* 0x0000000000007941 */ /* 0x000fea0003800200 */
.L_x_9:
[----:B------:R-:W0:Y:S02]  /*0540*/  LDC.64 R8, c[0x0][0x3e8] ;  /* 0x0000fa00ff087b82 */ /* 0x000e240000000a00 */
[----:B0-----:R-:W-:-:S05]  /*0550*/  IMAD.WIDE.U32 R8, R0, 0x8, R8 ;  /* 0x0000000800087825 */ /* 0x001fca00078e0008 */
[----:B------:R0:W-:Y:S04]  /*0560*/  STG.E.64 desc[UR4][R8.64], R4 ;  /* 0x0000000408007986 */ /* 0x0001e8000c101b04 */
[----:B------:R-:W2:Y:S04]  /*0570*/  LDG.E.64 R18, desc[UR4][R14.64] ;  /* 0x000000040e127981 */ /* 0x000ea8000c1e1b00 */
[----:B------:R-:W2:Y:S01]  /*0580*/  LDG.E.64 R16, desc[UR4][R16.64] ;  /* 0x0000000410107981 */ /* 0x000ea2000c1e1b00 */
[----:B------:R-:W1:Y:S01]  /*0590*/  MUFU.RCP64H R21, 0.0099999979138374328613 ;  /* 0x3f847ae100157908 */ /* 0x000e620000001800 */
[----:B------:R-:W-:-:S02]  /*05a0*/  HFMA2 R7, -RZ, RZ, 1.87890625, 56352 ;  /* 0x3f847ae1ff077431 */ /* 0x000fc400000001ff */
[----:B------:R-:W-:Y:S01]  /*05b0*/  IMAD.MOV.U32 R6, RZ, RZ, 0x47ae147b ;  /* 0x47ae147bff067424 */ /* 0x000fe200078e00ff */
[----:B------:R-:W-:Y:S01]  /*05c0*/  BSSY.RECONVERGENT B0, `(.L_x_11) ;  /* 0x0000015000007945 */ /* 0x000fe20003800200 */
[----:B------:R-:W-:-:S06]  /*05d0*/  IMAD.MOV.U32 R20, RZ, RZ, 0x1 ;  /* 0x00000001ff147424 */ /* 0x000fcc00078e00ff */
[----:B-1----:R-:W-:-:S08]  /*05e0*/  DFMA R22, R20, -R6, 1 ;  /* 0x3ff000001416742b */ /* 0x002fd00000000806 */
[----:B------:R-:W-:-:S08]  /*05f0*/  DFMA R22, R22, R22, R22 ;  /* 0x000000161616722b */ /* 0x000fd00000000016 */
[----:B------:R-:W-:-:S08]  /*0600*/  DFMA R22, R20, R22, R20 ;  /* 0x000000161416722b */ /* 0x000fd00000000014 */
[----:B------:R-:W-:-:S08]  /*0610*/  DFMA R20, R22, -R6, 1 ;  /* 0x3ff000001614742b */ /* 0x000fd00000000806 */
[----:B------:R-:W-:Y:S02]  /*0620*/  DFMA R20, R22, R20, R22 ;  /* 0x000000141614722b */ /* 0x000fe40000000016 */
[----:B--2---:R-:W-:-:S08]  /*0630*/  DADD R18, R18, -R16 ;  /* 0x0000000012127229 */ /* 0x004fd00000000810 */
[----:B0-----:R-:W-:Y:S02]  /*0640*/  DMUL R4, R20, R18 ;  /* 0x0000001214047228 */ /* 0x001fe40000000000 */
[----:B------:R-:W-:-:S06]  /*0650*/  FSETP.GEU.AND P1, PT, |R19|, 6.5827683646048100446e-37, PT ;  /* 0x036000001300780b */ /* 0x000fcc0003f2e200 */
[----:B------:R-:W-:-:S08]  /*0660*/  DFMA R6, R4, -R6, R18 ;  /* 0x800000060406722b */ /* 0x000fd00000000012 */
[----:B------:R-:W-:-:S10]  /*0670*/  DFMA R4, R20, R6, R4 ;  /* 0x000000061404722b */ /* 0x000fd40000000004 */
[----:B------:R-:W-:-:S05]  /*0680*/  FFMA R2, RZ, 1.0349999666213989258, R5 ;  /* 0x3f847ae1ff027823 */ /* 0x000fca0000000005 */
[----:B------:R-:W-:-:S13]  /*0690*/  FSETP.GT.AND P0, PT, |R2|, 1.469367938527859385e-39, PT ;  /* 0x001000000200780b */ /* 0x000fda0003f04200 */
[----:B------:R-:W-:Y:S05]  /*06a0*/  @P0 BRA P1, `(.L_x_12) ;  /* 0x0000000000180947 */ /* 0x000fea0000800000 */
[----:B------:R-:W-:Y:S01]  /*06b0*/  IMAD.MOV.U32 R4, RZ, RZ, R18 ;  /* 0x000000ffff047224 */ /* 0x000fe200078e0012 */
[----:B------:R-:W-:Y:S01]  /*06c0*/  MOV R2, 0x6f0 ;  /* 0x000006f000027802 */ /* 0x000fe20000000f00 */
[----:B------:R-:W-:-:S07]  /*06d0*/  IMAD.MOV.U32 R5, RZ, RZ, R19 ;  /* 0x000000ffff057224 */ /* 0x000fce00078e0013 */
[----:B------:R-:W-:Y:S05]  /*06e0*/  CALL.REL.NOINC `($__internal_0_$__cuda_sm20_div_rn_f64_full) ;  /* 0x0000000000b47944 */ /* 0x000fea0003c00000 */
[----:B------:R-:W-:Y:S01]  /*06f0*/  IMAD.MOV.U32 R4, RZ, RZ, R26 ;  /* 0x000000ffff047224 */ /* 0x000fe200078e001a */
[----:B------:R-:W-:-:S07]  /*0700*/  MOV R5, R27 ;  /* 0x0000001b00057202 */ /* 0x000fce0000000f00 */
.L_x_12:
[----:B------:R-:W-:Y:S05]  /*0710*/  BSYNC.RECONVERGENT B0 ;  /* 0x0000000000007941 */ /* 0x000fea0003800200 */
.L_x_11:
[----:B------:R-:W0:Y:S02]  /*0720*/  LDC.64 R14, c[0x0][0x3f0] ;  /* 0x0000fc00ff0e7b82 */ /* 0x000e240000000a00 */
[----:B0-----:R-:W-:-:S05]  /*0730*/  IMAD.WIDE.U32 R14, R0, 0x8, R14 ;  /* 0x00000008000e7825 */ /* 0x001fca00078e000e */
[----:B------:R0:W-:Y:S04]  /*0740*/  STG.E.64 desc[UR4][R14.64], R4 ;  /* 0x000000040e007986 */ /* 0x0001e8000c101b04 */
[----:B------:R-:W2:Y:S04]  /*0750*/  LDG.E.64 R10, desc[UR4][R10.64] ;  /* 0x000000040a0a7981 */ /* 0x000ea8000c1e1b00 */
[----:B------:R-:W2:Y:S01]  /*0760*/  LDG.E.64 R12, desc[UR4][R12.64] ;  /* 0x000000040c0c7981 */ /* 0x000ea2000c1e1b00 */
[----:B------:R-:W1:Y:S01]  /*0770*/  MUFU.RCP64H R17, 0.0099999979138374328613 ;  /* 0x3f847ae100117908 */ /* 0x000e620000001800 */
[----:B------:R-:W-:Y:S01]  /*0780*/  IMAD.MOV.U32 R6, RZ, RZ, 0x47ae147b ;  /* 0x47ae147bff067424 */ /* 0x000fe200078e00ff */
[----:B------:R-:W-:Y:S01]  /*0790*/  BSSY.RECONVERGENT B0, `(.L_x_13) ;  /* 0x0000016000007945 */ /* 0x000fe20003800200 */
[----:B------:R-:W-:-:S02]  /*07a0*/  IMAD.MOV.U32 R7, RZ, RZ, 0x3f847ae1 ;  /* 0x3f847ae1ff077424 */ /* 0x000fc400078e00ff */
        /* <DEDUP_REMOVED lines=14> */
[----:B------:R-:W-:Y:S01]  /*0890*/  MOV R4, R16 ;  /* 0x0000001000047202 */ /* 0x000fe20000000f00 */
[----:B------:R-:W-:Y:S01]  /*08a0*/  IMAD.MOV.U32 R5, RZ, RZ, R17 ;  /* 0x000000ffff057224 */ /* 0x000fe200078e0011 */
[----:B------:R-:W-:-:S07]  /*08b0*/  MOV R2, 0x8d0 ;  /* 0x000008d000027802 */ /* 0x000fce0000000f00 */
[----:B------:R-:W-:Y:S05]  /*08c0*/  CALL.REL.NOINC `($__internal_0_$__cuda_sm20_div_rn_f64_full) ;  /* 0x00000000003c7944 */ /* 0x000fea0003c00000 */
[----:B------:R-:W-:Y:S02]  /*08d0*/  IMAD.MOV.U32 R4, RZ, RZ, R26 ;  /* 0x000000ffff047224 */ /* 0x000fe400078e001a */
[----:B------:R-:W-:-:S07]  /*08e0*/  IMAD.MOV.U32 R5, RZ, RZ, R27 ;  /* 0x000000ffff057224 */ /* 0x000fce00078e001b */
.L_x_14:
[----:B------:R-:W-:Y:S05]  /*08f0*/  BSYNC.RECONVERGENT B0 ;  /* 0x0000000000007941 */ /* 0x000fea0003800200 */
.L_x_13:
[----:B------:R-:W0:Y:S08]  /*0900*/  LDC.64 R2, c[0x0][0x3f8] ;  /* 0x0000fe00ff027b82 */ /* 0x000e300000000a00 */
[----:B------:R-:W1:Y:S01]  /*0910*/  LDC.64 R10, c[0x0][0x380] ;  /* 0x0000e000ff0a7b82 */ /* 0x000e620000000a00 */
[----:B0-----:R-:W-:-:S05]  /*0920*/  IMAD.WIDE.U32 R2, R0, 0x8, R2 ;  /* 0x0000000800027825 */ /* 0x001fca00078e0002 */
[----:B------:R-:W-:Y:S04]  /*0930*/  STG.E.64 desc[UR4][R2.64], R4 ;  /* 0x0000000402007986 */ /* 0x000fe8000c101b04 */
[----:B------:R-:W2:Y:S04]  /*0940*/  LDG.E.64 R14, desc[UR4][R14.64] ;  /* 0x000000040e0e7981 */ /* 0x000ea8000c1e1b00 */
[----:B------:R-:W3:Y:S01]  /*0950*/  LDG.E.64 R8, desc[UR4][R8.64] ;  /* 0x0000000408087981 */ /* 0x000ee2000c1e1b00 */
[----:B-1----:R-:W-:Y:S01]  /*0960*/  IMAD.WIDE.U32 R10, R0, 0x8, R10 ;  /* 0x00000008000a7825 */ /* 0x002fe200078e000a */
[----:B--2---:R-:W-:-:S08]  /*0970*/  DMUL R6, R14, R14 ;  /* 0x0000000e0e067228 */ /* 0x004fd00000000000 */
[----:B---3--:R-:W-:-:S08]  /*0980*/  DFMA R6, R8, R8, R6 ;  /* 0x000000080806722b */ /* 0x008fd00000000006 */
[----:B------:R-:W-:-:S07]  /*0990*/  DFMA R6, R4, R4, R6 ;  /* 0x000000040406722b */ /* 0x000fce0000000006 */
[----:B------:R-:W-:Y:S01]  /*09a0*/  STG.E.64 desc[UR4][R10.64], R6 ;  /* 0x000000060a007986 */ /* 0x000fe2000c101b04 */
[----:B------:R-:W-:Y:S05]  /*09b0*/  EXIT ;  /* 0x000000000000794d */ /* 0x000fea0003800000 */
        .weak           $__internal_0_$__cuda_sm20_div_rn_f64_full
        .type           $__internal_0_$__cuda_sm20_div_rn_f64_full,@function
        .size           $__internal_0_$__cuda_sm20_div_rn_f64_full,(.L_x_82 - $__internal_0_$__cuda_sm20_div_rn_f64_full)
$__internal_0_$__cuda_sm20_div_rn_f64_full:
[C---:B------:R-:W-:Y:S01]  /*09c0*/  FSETP.GEU.AND P0, PT, |R3|.reuse, 1.469367938527859385e-39, PT ;  /* 0x001000000300780b */ /* 0x040fe20003f0e200 */
[----:B------:R-:W-:Y:S01]  /*09d0*/  IMAD.U32 R20, RZ, RZ, UR6 ;  /* 0x00000006ff147e24 */ /* 0x000fe2000f8e00ff */
[----:B------:R-:W-:Y:S01]  /*09e0*/  LOP3.LUT R7, R3, 0x800fffff, RZ, 0xc0, !PT ;  /* 0x800fffff03077812 */ /* 0x000fe200078ec0ff */
[----:B------:R-:W-:Y:S01]  /*09f0*/  IMAD.MOV.U32 R21, RZ, RZ, R3 ;  /* 0x000000ffff157224 */ /* 0x000fe200078e0003 */
[----:B------:R-:W-:Y:S01]  /*0a00*/  MOV R6, UR6 ;  /* 0x0000000600067c02 */ /* 0x000fe20008000f00 */
[----:B------:R-:W-:Y:S01]  /*0a10*/  IMAD.MOV.U32 R18, RZ, RZ, 0x1 ;  /* 0x00000001ff127424 */ /* 0x000fe200078e00ff */
[----:B------:R-:W-:Y:S01]  /*0a20*/  LOP3.LUT R7, R7, 0x3ff00000, RZ, 0xfc, !PT ;  /* 0x3ff0000007077812 */ /* 0x000fe200078efcff */
[----:B------:R-:W-:Y:S01]  /*0a30*/  BSSY.RECONVERGENT B1, `(.L_x_15) ;  /* 0x0000054000017945 */ /* 0x000fe20003800200 */
[C---:B------:R-:W-:Y:S02]  /*0a40*/  FSETP.GEU.AND P2, PT, |R5|.reuse, 1.469367938527859385e-39, PT ;  /* 0x001000000500780b */ /* 0x040fe40003f4e200 */
[----:B------:R-:W-:-:S02]  /*0a50*/  LOP3.LUT R26, R5, 0x7ff00000, RZ, 0xc0, !PT ;  /* 0x7ff00000051a7812 */ /* 0x000fc400078ec0ff */
[----:B------:R-:W-:Y:S01]  /*0a60*/  MOV R27, 0x1ca00000 ;  /* 0x1ca00000001b7802 */ /* 0x000fe20000000f00 */
[----:B------:R-:W-:Y:S01]  /*0a70*/  @!P0 DMUL R6, R20, 8.98846567431157953865e+307 ;  /* 0x7fe0000014068828 */ /* 0x000fe20000000000 */
[----:B------:R-:W-:-:S04]  /*0a80*/  LOP3.LUT R29, R3, 0x7ff00000, RZ, 0xc0, !PT ;  /* 0x7ff00000031d7812 */ /* 0x000fc800078ec0ff */
[C---:B------:R-:W-:Y:S01]  /*0a90*/  ISETP.GE.U32.AND P1, PT, R26.reuse, R29, PT ;  /* 0x0000001d1a00720c */ /* 0x040fe20003f26070 */
[----:B------:R-:W0:Y:S02]  /*0aa0*/  MUFU.RCP64H R19, R7 ;  /* 0x0000000700137308 */ /* 0x000e240000001800 */
[----:B------:R-:W-:Y:S02]  /*0ab0*/  @!P2 LOP3.LUT R21, R21, 0x7ff00000, RZ, 0xc0, !PT ;  /* 0x7ff000001515a812 */ /* 0x000fe400078ec0ff */
[----:B------:R-:W-:Y:S02]  /*0ac0*/  @!P0 LOP3.LUT R29, R7, 0x7ff00000, RZ, 0xc0, !PT ;  /* 0x7ff00000071d8812 */ /* 0x000fe400078ec0ff */
[----:B------:R-:W-:-:S04]  /*0ad0*/  @!P2 ISETP.GE.U32.AND P3, PT, R26, R21, PT ;  /* 0x000000151a00a20c */ /* 0x000fc80003f66070 */
[----:B------:R-:W-:-:S04]  /*0ae0*/  @!P2 SEL R21, R27, 0x63400000, !P3 ;  /* 0x634000001b15a807 */ /* 0x000fc80005800000 */
[----:B------:R-:W-:Y:S01]  /*0af0*/  @!P2 LOP3.LUT R24, R21, 0x80000000, R5, 0xf8, !PT ;  /* 0x800000001518a812 */ /* 0x000fe200078ef805 */
[----:B0-----:R-:W-:-:S03]  /*0b00*/  DFMA R22, R18, -R6, 1 ;  /* 0x3ff000001216742b */ /* 0x001fc60000000806 */
[----:B------:R-:W-:Y:S01]  /*0b10*/  @!P2 LOP3.LUT R25, R24, 0x100000, RZ, 0xfc, !PT ;  /* 0x001000001819a812 */ /* 0x000fe200078efcff */
[----:B------:R-:W-:-:S04]  /*0b20*/  @!P2 IMAD.MOV.U32 R24, RZ, RZ, RZ ;  /* 0x000000ffff18a224 */ /* 0x000fc800078e00ff */
[----:B------:R-:W-:-:S08]  /*0b30*/  DFMA R22, R22, R22, R22 ;  /* 0x000000161616722b */ /* 0x000fd00000000016 */
[----:B------:R-:W-:Y:S01]  /*0b40*/  DFMA R22, R18, R22, R18 ;  /* 0x000000161216722b */ /* 0x000fe20000000012 */
[----:B------:R-:W-:Y:S01]  /*0b50*/  SEL R19, R27, 0x63400000, !P1 ;  /* 0x634000001b137807 */ /* 0x000fe20004800000 */
[----:B------:R-:W-:-:S03]  /*0b60*/  IMAD.MOV.U32 R18, RZ, RZ, R4 ;  /* 0x000000ffff127224 */ /* 0x000fc600078e0004 */
[----:B------:R-:W-:-:S03]  /*0b70*/  LOP3.LUT R19, R19, 0x800fffff, R5, 0xf8, !PT ;  /* 0x800fffff13137812 */ /* 0x000fc600078ef805 */
[----:B------:R-:W-:-:S03]  /*0b80*/  DFMA R20, R22, -R6, 1 ;  /* 0x3ff000001614742b */ /* 0x000fc60000000806 */
[----:B------:R-:W-:-:S05]  /*0b90*/  @!P2 DFMA R18, R18, 2, -R24 ;  /* 0x400000001212a82b */ /* 0x000fca0000000818 */
[----:B------:R-:W-:-:S08]  /*0ba0*/  DFMA R20, R22, R20, R22 ;  /* 0x000000141614722b */ /* 0x000fd00000000016 */
[----:B------:R-:W-:-:S08]  /*0bb0*/  DMUL R22, R20, R18 ;  /* 0x0000001214167228 */ /* 0x000fd00000000000 */
[----:B------:R-:W-:-:S08]  /*0bc0*/  DFMA R24, R22, -R6, R18 ;  /* 0x800000061618722b */ /* 0x000fd00000000012 */
[----:B------:R-:W-:Y:S01]  /*0bd0*/  DFMA R24, R20, R24, R22 ;  /* 0x000000181418722b */ /* 0x000fe20000000016 */
[----:B------:R-:W-:Y:S01]  /*0be0*/  IMAD.MOV.U32 R22, RZ, RZ, R26 ;  /* 0x000000ffff167224 */ /* 0x000fe200078e001a */
[----:B------:R-:W-:Y:S01]  /*0bf0*/  @!P2 LOP3.LUT R22, R19, 0x7ff00000, RZ, 0xc0, !PT ;  /* 0x7ff000001316a812 */ /* 0x000fe200078ec0ff */
[----:B------:R-:W-:-:S03]  /*0c00*/  VIADD R21, R29, 0xffffffff ;  /* 0xffffffff1d157836 */ /* 0x000fc60000000000 */
[----:B------:R-:W-:-:S04]  /*0c10*/  IADD3 R20, PT, PT, R22, -0x1, RZ ;  /* 0xffffffff16147810 */ /* 0x000fc80007ffe0ff */
[----:B------:R-:W-:Y:S01]  /*0c20*/  ISETP.GT.U32.AND P0, PT, R20, 0x7feffffe, PT ;  /* 0x7feffffe1400780c */ /* 0x000fe20003f04070 */
[----:B------:R-:W-:-:S03]  /*0c30*/  IMAD.U32 R20, RZ, RZ, UR6 ;  /* 0x00000006ff147e24 */ /* 0x000fc6000f8e00ff */
[----:B------:R-:W-:Y:S01]  /*0c40*/  ISETP.GT.U32.OR P0, PT, R21, 0x7feffffe, P0 ;  /* 0x7feffffe1500780c */ /* 0x000fe20000704470 */
[----:B------:R-:W-:-:S12]  /*0c50*/  IMAD.MOV.U32 R21, RZ, RZ, R3 ;  /* 0x000000ffff157224 */ /* 0x000fd800078e0003 */
[----:B------:R-:W-:Y:S05]  /*0c60*/  @P0 BRA `(.L_x_16) ;  /* 0x00000000006c0947 */ /* 0x000fea0003800000 */
[----:B------:R-:W-:-:S04]  /*0c70*/  LOP3.LUT R5, R21, 0x7ff00000, RZ, 0xc0, !PT ;  /* 0x7ff0000015057812 */ /* 0x000fc800078ec0ff */
[CC--:B------:R-:W-:Y:S02]  /*0c80*/  VIADDMNMX R4, R26.reuse, -R5.reuse, 0xb9600000, !PT ;  /* 0xb96000001a047446 */ /* 0x0c0fe40007800905 */
[----:B------:R-:W-:Y:S02]  /*0c90*/  ISETP.GE.U32.AND P0, PT, R26, R5, PT ;  /* 0x000000051a00720c */ /* 0x000fe40003f06070 */
[----:B------:R-:W-:Y:S02]  /*0ca0*/  VIMNMX R4, PT, PT, R4, 0x46a00000, PT ;  /* 0x46a0000004047848 */ /* 0x000fe40003fe0100 */
[----:B------:R-:W-:-:S04]  /*0cb0*/  SEL R27, R27, 0x63400000, !P0 ;  /* 0x634000001b1b7807 */ /* 0x000fc80004000000 */
[----:B------:R-:W-:Y:S01]  /*0cc0*/  IADD3 R22, PT, PT, -R27, R4, RZ ;  /* 0x000000041b167210 */ /* 0x000fe20007ffe1ff */
[----:B------:R-:W-:-:S04]  /*0cd0*/  IMAD.MOV.U32 R4, RZ, RZ, RZ ;  /* 0x000000ffff047224 */ /* 0x000fc800078e00ff */
[----:B------:R-:W-:-:S06]  /*0ce0*/  VIADD R5, R22, 0x7fe00000 ;  /* 0x7fe0000016057836 */ /* 0x000fcc0000000000 */
[----:B------:R-:W-:-:S10]  /*0cf0*/  DMUL R26, R24, R4 ;  /* 0x00000004181a7228 */ /* 0x000fd40000000000 */
[----:B------:R-:W-:-:S13]  /*0d00*/  FSETP.GTU.AND P0, PT, |R27|, 1.469367938527859385e-39, PT ;  /* 0x001000001b00780b */ /* 0x000fda0003f0c200 */
[----:B------:R-:W-:Y:S05]  /*0d10*/  @P0 BRA `(.L_x_17) ;  /* 0x0000000000940947 */ /* 0x000fea0003800000 */
[----:B------:R-:W-:Y:S01]  /*0d20*/  DFMA R6, R24, -R6, R18 ;  /* 0x800000061806722b */ /* 0x000fe20000000012 */
[----:B------:R-:W-:-:S09]  /*0d30*/  IMAD.MOV.U32 R4, RZ, RZ, RZ ;  /* 0x000000ffff047224 */ /* 0x000fd200078e00ff */
[C---:B------:R-:W-:Y:S02]  /*0d40*/  FSETP.NEU.AND P0, PT, R7.reuse, RZ, PT ;  /* 0x000000ff0700720b */ /* 0x040fe40003f0d000 */
[----:B------:R-:W-:-:S04]  /*0d50*/  LOP3.LUT R19, R7, 0x80000000, R21, 0x48, !PT ;  /* 0x8000000007137812 */ /* 0x000fc800078e4815 */
[----:B------:R-:W-:-:S07]  /*0d60*/  LOP3.LUT R5, R19, R5, RZ, 0xfc, !PT ;  /* 0x0000000513057212 */ /* 0x000fce00078efcff */
[----:B------:R-:W-:Y:S05]  /*0d70*/  @!P0 BRA `(.L_x_17) ;  /* 0x00000000007c8947 */ /* 0x000fea0003800000 */
[----:B------:R-:W-:Y:S01]  /*0d80*/  IADD3 R7, PT, PT, -R22, RZ, RZ ;  /* 0x000000ff16077210 */ /* 0x000fe20007ffe1ff */
[----:B------:R-:W-:Y:S01]  /*0d90*/  IMAD.MOV.U32 R6, RZ, RZ, RZ ;  /* 0x000000ffff067224 */ /* 0x000fe200078e00ff */
[----:B------:R-:W-:-:S05]  /*0da0*/  DMUL.RP R4, R24, R4 ;  /* 0x0000000418047228 */ /* 0x000fca0000008000 */
[----:B------:R-:W-:-:S05]  /*0db0*/  DFMA R6, R26, -R6, R24 ;  /* 0x800000061a06722b */ /* 0x000fca0000000018 */
[----:B------:R-:W-:Y:S02]  /*0dc0*/  LOP3.LUT R19, R5, R19, RZ, 0x3c, !PT ;  /* 0x0000001305137212 */ /* 0x000fe400078e3cff */
[----:B------:R-:W-:-:S04]  /*0dd0*/  IADD3 R6, PT, PT, -R22, -0x43300000, RZ ;  /* 0xbcd0000016067810 */ /* 0x000fc80007ffe1ff */
[----:B------:R-:W-:-:S04]  /*0de0*/  FSETP.NEU.AND P0, PT, |R7|, R6, PT ;  /* 0x000000060700720b */ /* 0x000fc80003f0d200 */
[----:B------:R-:W-:Y:S02]  /*0df0*/  FSEL R26, R4, R26, !P0 ;  /* 0x0000001a041a7208 */ /* 0x000fe40004000000 */
[----:B------:R-:W-:Y:S01]  /*0e00*/  FSEL R27, R19, R27, !P0 ;  /* 0x0000001b131b7208 */ /* 0x000fe20004000000 */
[----:B------:R-:W-:Y:S06]  /*0e10*/  BRA `(.L_x_17) ;  /* 0x0000000000547947 */ /* 0x000fec0003800000 */
.L_x_16:
[----:B------:R-:W-:-:S14]  /*0e20*/  DSETP.NAN.AND P0, PT, R4, R4, PT ;  /* 0x000000040400722a */ /* 0x000fdc0003f08000 */
[----:B------:R-:W-:Y:S05]  /*0e30*/  @P0 BRA `(.L_x_18) ;  /* 0x0000000000440947 */ /* 0x000fea0003800000 */
[----:B------:R-:W-:-:S14]  /*0e40*/  DSETP.NAN.AND P0, PT, R20, R20, PT ;  /* 0x000000141400722a */ /* 0x000fdc0003f08000 */
[----:B------:R-:W-:Y:S05]  /*0e50*/  @P0 BRA `(.L_x_19) ;  /* 0x0000000000300947 */ /* 0x000fea0003800000 */
[----:B------:R-:W-:Y:S01]  /*0e60*/  ISETP.NE.AND P0, PT, R22, R29, PT ;  /* 0x0000001d1600720c */ /* 0x000fe20003f05270 */
[----:B------:R-:W-:Y:S02]  /*0e70*/  IMAD.MOV.U32 R26, RZ, RZ, 0x0 ;  /* 0x00000000ff1a7424 */ /* 0x000fe400078e00ff */
[----:B------:R-:W-:-:S10]  /*0e80*/  IMAD.MOV.U32 R27, RZ, RZ, -0x80000 ;  /* 0xfff80000ff1b7424 */ /* 0x000fd400078e00ff */
[----:B------:R-:W-:Y:S05]  /*0e90*/  @!P0 BRA `(.L_x_17) ;  /* 0x0000000000348947 */ /* 0x000fea0003800000 */
[----:B------:R-:W-:Y:S02]  /*0ea0*/  ISETP.NE.AND P0, PT, R22, 0x7ff00000, PT ;  /* 0x7ff000001600780c */ /* 0x000fe40003f05270 */
[----:B------:R-:W-:Y:S02]  /*0eb0*/  LOP3.LUT R27, R5, 0x80000000, R21, 0x48, !PT ;  /* 0x80000000051b7812 */ /* 0x000fe400078e4815 */
[----:B------:R-:W-:-:S13]  /*0ec0*/  ISETP.EQ.OR P0, PT, R29, RZ, !P0 ;  /* 0x000000ff1d00720c */ /* 0x000fda0004702670 */
[----:B------:R-:W-:Y:S02]  /*0ed0*/  @P0 LOP3.LUT R4, R27, 0x7ff00000, RZ, 0xfc, !PT ;  /* 0x7ff000001b040812 */ /* 0x000fe400078efcff */
[----:B------:R-:W-:Y:S01]  /*0ee0*/  @!P0 MOV R26, RZ ;  /* 0x000000ff001a8202 */ /* 0x000fe20000000f00 */
[----:B------:R-:W-:Y:S02]  /*0ef0*/  @P0 IMAD.MOV.U32 R26, RZ, RZ, RZ ;  /* 0x000000ffff1a0224 */ /* 0x000fe400078e00ff */
[----:B------:R-:W-:Y:S01]  /*0f00*/  @P0 IMAD.MOV.U32 R27, RZ, RZ, R4 ;  /* 0x000000ffff1b0224 */ /* 0x000fe200078e0004 */
[----:B------:R-:W-:Y:S06]  /*0f10*/  BRA `(.L_x_17) ;  /* 0x0000000000147947 */ /* 0x000fec0003800000 */
.L_x_19:
[----:B------:R-:W-:Y:S01]  /*0f20*/  LOP3.LUT R27, R21, 0x80000, RZ, 0xfc, !PT ;  /* 0x00080000151b7812 */ /* 0x000fe200078efcff */
[----:B------:R-:W-:Y:S01]  /*0f30*/  IMAD.MOV.U32 R26, RZ, RZ, R20 ;  /* 0x000000ffff1a7224 */ /* 0x000fe200078e0014 */
[----:B------:R-:W-:Y:S06]  /*0f40*/  BRA `(.L_x_17) ;  /* 0x0000000000087947 */ /* 0x000fec0003800000 */
.L_x_18:
[----:B------:R-:W-:Y:S02]  /*0f50*/  LOP3.LUT R27, R5, 0x80000, RZ, 0xfc, !PT ;  /* 0x00080000051b7812 */ /* 0x000fe400078efcff */
[----:B------:R-:W-:-:S07]  /*0f60*/  MOV R26, R4 ;  /* 0x00000004001a7202 */ /* 0x000fce0000000f00 */
.L_x_17:
[----:B------:R-:W-:Y:S05]  /*0f70*/  BSYNC.RECONVERGENT B1 ;  /* 0x0000000000017941 */ /* 0x000fea0003800200 */
.L_x_15:
[----:B------:R-:W-:Y:S02]  /*0f80*/  IMAD.MOV.U32 R4, RZ, RZ, R2 ;  /* 0x000000ffff047224 */ /* 0x000fe400078e0002 */
[----:B------:R-:W-:-:S04]  /*0f90*/  IMAD.MOV.U32 R5, RZ, RZ, 0x0 ;  /* 0x00000000ff057424 */ /* 0x000fc800078e00ff */
[----:B------:R-:W-:Y:S05]  /*0fa0*/  RET.REL.NODEC R4 `(_Z9updateposPdS_S_S_S_S_S_S_S_S_S_S_S_S_S_S_) ;  /* 0xfffffff004147950 */ /* 0x000fea0003c3ffff */
.L_x_20:
        /* <DEDUP_REMOVED lines=13> */
.L_x_82:


//--------------------- .text._Z10calcforcesPdS_S_S_S_S_S_ --------------------------
	.section	.text._Z10calcforcesPdS_S_S_S_S_S_,"ax",@progbits
	.align	128
        .global         _Z10calcforcesPdS_S_S_S_S_S_
        .type           _Z10calcforcesPdS_S_S_S_S_S_,@function
        .size           _Z10calcforcesPdS_S_S_S_S_S_,(.L_x_85 - _Z10calcforcesPdS_S_S_S_S_S_)
        .other          _Z10calcforcesPdS_S_S_S_S_S_,@"STO_CUDA_ENTRY STV_DEFAULT"
_Z10calcforcesPdS_S_S_S_S_S_:
.text._Z10calcforcesPdS_S_S_S_S_S_:
[----:B------:R-:W-:Y:S08]  /*0000*/  LDC R1, c[0x0][0x37c] ;  /* 0x0000df00ff017b82 */ /* 0x000ff00000000800 */
[----:B------:R-:W0:Y:S01]  /*0010*/  LDC.64 R16, c[0x4][RZ] ;  /* 0x01000000ff107b82 */ /* 0x000e220000000a00 */
[----:B------:R-:W0:Y:S02]  /*0020*/  LDCU.64 UR8, c[0x0][0x358] ;  /* 0x00006b00ff0877ac */ /* 0x000e240008000a00 */
[----:B0-----:R-:W2:Y:S01]  /*0030*/  LDG.E.64 R16, desc[UR8][R16.64] ;  /* 0x0000000810107981 */ /* 0x001ea2000c1e1b00 */
[----:B------:R-:W0:Y:S01]  /*0040*/  LDCU UR4, c[0x0][0x360] ;  /* 0x00006c00ff0477ac */ /* 0x000e220008000800 */
[----:B------:R-:W-:Y:S01]  /*0050*/  BSSY.RECONVERGENT B0, `(.L_x_21) ;  /* 0x000000f000007945 */ /* 0x000fe20003800200 */
[----:B------:R-:W-:Y:S01]  /*0060*/  MOV R42, 0x140 ;  /* 0x00000140002a7802 */ /* 0x000fe20000000f00 */
[----:B------:R-:W0:Y:S01]  /*0070*/  S2R R15, SR_TID.X ;  /* 0x00000000000f7919 */ /* 0x000e220000002100 */
[----:B------:R-:W1:Y:S01]  /*0080*/  LDCU UR5, c[0x0][0x364] ;  /* 0x00006c80ff0577ac */ /* 0x000e620008000800 */
[----:B------:R-:W0:Y:S01]  /*0090*/  S2R R0, SR_CTAID.X ;  /* 0x0000000000007919 */ /* 0x000e220000002500 */
[----:B------:R-:W1:Y:S01]  /*00a0*/  S2R R14, SR_TID.Y ;  /* 0x00000000000e7919 */ /* 0x000e620000002200 */
[----:B------:R-:W1:Y:S01]  /*00b0*/  S2R R3, SR_CTAID.Y ;  /* 0x0000000000037919 */ /* 0x000e620000002600 */
[----:B0-----:R-:W-:Y:S01]  /*00c0*/  IMAD R15, R0, UR4, R15 ;  /* 0x00000004000f7c24 */ /* 0x001fe2000f8e020f */
[----:B------:R-:W-:Y:S01]  /*00d0*/  UMOV UR4, URZ ;  /* 0x000000ff00047c82 */ /* 0x000fe20008000000 */
[----:B-1----:R-:W-:Y:S01]  /*00e0*/  IMAD R14, R3, UR5, R14 ;  /* 0x00000005030e7c24 */ /* 0x002fe2000f8e020e */
[----:B------:R-:W-:-:S03]  /*00f0*/  UMOV UR5, 0x40180000 ;  /* 0x4018000000057882 */ /* 0x000fc60000000000 */
[----:B------:R-:W-:Y:S01]  /*0100*/  IMAD R0, R15, 0x800, R14 ;  /* 0x000008000f007824 */ /* 0x000fe200078e020e */
[----:B--2---:R-:W-:-:S10]  /*0110*/  DADD R8, -RZ, |R16| ;  /* 0x00000000ff087229 */ /* 0x004fd40000000510 */
[----:B------:R-:W-:-:S07]  /*0120*/  IMAD.MOV.U32 R43, RZ, RZ, R9 ;  /* 0x000000ffff2b7224 */ /* 0x000fce00078e0009 */
[----:B------:R-:W-:Y:S05]  /*0130*/  CALL.REL.NOINC `($_Z10calcforcesPdS_S_S_S_S_S_$__internal_accurate_pow) ;  /* 0x0000002800e47944 */ /* 0x000fea0003c00000 */
[----:B------:R-:W-:Y:S05]  /*0140*/  BSYNC.RECONVERGENT B0 ;  /* 0x0000000000007941 */ /* 0x000fea0003800200 */
.L_x_21:
[C---:B------:R-:W-:Y:S02]  /*0150*/  DADD R2, R16.reuse, 6 ;  /* 0x4018000010027429 */ /* 0x040fe40000000000 */
[C---:B------:R-:W-:Y:S02]  /*0160*/  DSETP.NEU.AND P0, PT, R16.reuse, RZ, PT ;  /* 0x000000ff1000722a */ /* 0x040fe40003f0d000 */
[----:B------:R-:W-:Y:S02]  /*0170*/  DADD R8, -RZ, |R16| ;  /* 0x00000000ff087229 */ /* 0x000fe40000000510 */
[----:B------:R-:W-:-:S04]  /*0180*/  DSETP.NEU.AND P2, PT, R16, 1, PT ;  /* 0x3ff000001000742a */ /* 0x000fc80003f4d000 */
[----:B------:R-:W-:-:S04]  /*0190*/  LOP3.LUT R2, R3, 0x7ff00000, RZ, 0xc0, !PT ;  /* 0x7ff0000003027812 */ /* 0x000fc800078ec0ff */
[----:B------:R-:W-:Y:S01]  /*01a0*/  ISETP.NE.AND P1, PT, R2, 0x7ff00000, PT ;  /* 0x7ff000000200780c */ /* 0x000fe20003f25270 */
[----:B------:R-:W-:Y:S01]  /*01b0*/  IMAD.MOV.U32 R43, RZ, RZ, R9 ;  /* 0x000000ffff2b7224 */ /* 0x000fe200078e0009 */
[----:B------:R-:W-:-:S11]  /*01c0*/  @!P0 CS2R R4, SRZ ;  /* 0x0000000000048805 */ /* 0x000fd6000001ff00 */
[----:B------:R-:W-:Y:S05]  /*01d0*/  @P1 BRA `(.L_x_22) ;  /* 0x0000000000181947 */ /* 0x000fea0003800000 */
[----:B------:R-:W-:-:S14]  /*01e0*/  DSETP.NAN.AND P1, PT, R16, R16, PT ;  /* 0x000000101000722a */ /* 0x000fdc0003f28000 */
[----:B------:R-:W-:Y:S01]  /*01f0*/  @P1 DADD R4, R16, 6 ;  /* 0x4018000010041429 */ /* 0x000fe20000000000 */
[----:B------:R-:W-:Y:S10]  /*0200*/  @P1 BRA `(.L_x_22) ;  /* 0x00000000000c1947 */ /* 0x000ff40003800000 */
[----:B------:R-:W-:-:S14]  /*0210*/  DSETP.NEU.AND P1, PT, |R16|, +INF , PT ;  /* 0x7ff000001000742a */ /* 0x000fdc0003f2d200 */
[----:B------:R-:W-:Y:S02]  /*0220*/  @!P1 IMAD.MOV.U32 R4, RZ, RZ, 0x0 ;  /* 0x00000000ff049424 */ /* 0x000fe400078e00ff */
[----:B------:R-:W-:-:S07]  /*0230*/  @!P1 IMAD.MOV.U32 R5, RZ, RZ, 0x7ff00000 ;  /* 0x7ff00000ff059424 */ /* 0x000fce00078e00ff */
.L_x_22:
[----:B------:R-:W-:Y:S01]  /*0240*/  BSSY.RECONVERGENT B0, `(.L_x_23) ;  /* 0x0000006000007945 */ /* 0x000fe20003800200 */
[----:B------:R-:W-:Y:S01]  /*0250*/  FSEL R34, R4, RZ, P2 ;  /* 0x000000ff04227208 */ /* 0x000fe20001000000 */
[----:B------:R-:W-:Y:S01]  /*0260*/  UMOV UR5, 0x40280000 ;  /* 0x4028000000057882 */ /* 0x000fe20000000000 */
[----:B------:R-:W-:Y:S02]  /*0270*/  FSEL R35, R5, 1.875, P2 ;  /* 0x3ff0000005237808 */ /* 0x000fe40001000000 */
[----:B------:R-:W-:-:S07]  /*0280*/  MOV R42, 0x2a0 ;  /* 0x000002a0002a7802 */ /* 0x000fce0000000f00 */
[----:B------:R-:W-:Y:S05]  /*0290*/  CALL.REL.NOINC `($_Z10calcforcesPdS_S_S_S_S_S_$__internal_accurate_pow) ;  /* 0x00000028008c7944 */ /* 0x000fea0003c00000 */
[----:B------:R-:W-:Y:S05]  /*02a0*/  BSYNC.RECONVERGENT B0 ;  /* 0x0000000000007941 */ /* 0x000fea0003800200 */
.L_x_23:
[----:B------:R-:W0:Y:S08]  /*02b0*/  LDC.64 R2, c[0x4][0x10] ;  /* 0x01000400ff027b82 */ /* 0x000e300000000a00 */
[----:B------:R-:W1:Y:S01]  /*02c0*/  LDC.64 R32, c[0x4][0x8] ;  /* 0x01000200ff207b82 */ /* 0x000e620000000a00 */
[----:B0-----:R-:W2:Y:S04]  /*02d0*/  LDG.E.64 R2, desc[UR8][R2.64] ;  /* 0x0000000802027981 */ /* 0x001ea8000c1e1b00 */
[----:B-1----:R-:W5:Y:S01]  /*02e0*/  LDG.E.64 R32, desc[UR8][R32.64] ;  /* 0x0000000820207981 */ /* 0x002f62000c1e1b00 */
[C---:B------:R-:W-:Y:S01]  /*02f0*/  DADD R6, R16.reuse, 12 ;  /* 0x4028000010067429 */ /* 0x040fe20000000000 */
[----:B------:R-:W-:Y:S01]  /*0300*/  @!P0 CS2R R4, SRZ ;  /* 0x0000000000048805 */ /* 0x000fe2000001ff00 */
[----:B------:R-:W-:-:S08]  /*0310*/  DSETP.NEU.AND P2, PT, R16, 1, PT ;  /* 0x3ff000001000742a */ /* 0x000fd00003f4d000 */
[----:B------:R-:W-:-:S04]  /*0320*/  LOP3.LUT R6, R7, 0x7ff00000, RZ, 0xc0, !PT ;  /* 0x7ff0000007067812 */ /* 0x000fc800078ec0ff */
[----:B------:R-:W-:Y:S01]  /*0330*/  ISETP.NE.AND P1, PT, R6, 0x7ff00000, PT ;  /* 0x7ff000000600780c */ /* 0x000fe20003f25270 */
[----:B--2---:R-:W-:-:S12]  /*0340*/  DADD R8, -RZ, |R2| ;  /* 0x00000000ff087229 */ /* 0x004fd80000000502 */
[----:B------:R-:W-:Y:S05]  /*0350*/  @P1 BRA `(.L_x_24) ;  /* 0x0000000000181947 */ /* 0x000fea0003800000 */
[----:B------:R-:W-:-:S14]  /*0360*/  DSETP.NAN.AND P0, PT, R16, R16, PT ;  /* 0x000000101000722a */ /* 0x000fdc0003f08000 */
[----:B------:R-:W-:Y:S01]  /*0370*/  @P0 DADD R4, R16, 12 ;  /* 0x4028000010040429 */ /* 0x000fe20000000000 */
[----:B------:R-:W-:Y:S10]  /*0380*/  @P0 BRA `(.L_x_24) ;  /* 0x00000000000c0947 */ /* 0x000ff40003800000 */
[----:B------:R-:W-:-:S14]  /*0390*/  DSETP.NEU.AND P0, PT, |R16|, +INF , PT ;  /* 0x7ff000001000742a */ /* 0x000fdc0003f0d200 */
[----:B------:R-:W-:Y:S01]  /*03a0*/  @!P0 MOV R4, 0x0 ;  /* 0x0000000000048802 */ /* 0x000fe20000000f00 */
[----:B------:R-:W-:-:S07]  /*03b0*/  @!P0 IMAD.MOV.U32 R5, RZ, RZ, 0x7ff00000 ;  /* 0x7ff00000ff058424 */ /* 0x000fce00078e00ff */
.L_x_24:
[----:B------:R-:W-:Y:S01]  /*03c0*/  BSSY.RECONVERGENT B0, `(.L_x_25) ;  /* 0x0000007000007945 */ /* 0x000fe20003800200 */
[----:B------:R-:W-:Y:S01]  /*03d0*/  FSEL R30, R4, RZ, P2 ;  /* 0x000000ff041e7208 */ /* 0x000fe20001000000 */
[----:B------:R-:W-:Y:S01]  /*03e0*/  IMAD.MOV.U32 R43, RZ, RZ, R9 ;  /* 0x000000ffff2b7224 */ /* 0x000fe200078e0009 */
[----:B------:R-:W-:Y:S01]  /*03f0*/  FSEL R31, R5, 1.875, P2 ;  /* 0x3ff00000051f7808 */ /* 0x000fe20001000000 */
[----:B------:R-:W-:Y:S01]  /*0400*/  UMOV UR5, 0x402a0000 ;  /* 0x402a000000057882 */ /* 0x000fe20000000000 */
[----:B------:R-:W-:-:S07]  /*0410*/  MOV R42, 0x430 ;  /* 0x00000430002a7802 */ /* 0x000fce0000000f00 */
[----:B-----5:R-:W-:Y:S05]  /*0420*/  CALL.REL.NOINC `($_Z10calcforcesPdS_S_S_S_S_S_$__internal_accurate_pow) ;  /* 0x0000002800287944 */ /* 0x020fea0003c00000 */
[----:B------:R-:W-:Y:S05]  /*0430*/  BSYNC.RECONVERGENT B0 ;  /* 0x0000000000007941 */ /* 0x000fea0003800200 */
.L_x_25:
[C---:B------:R-:W-:Y:S01]  /*0440*/  DADD R6, R2.reuse, 13 ;  /* 0x402a000002067429 */ /* 0x040fe20000000000 */
[----:B------:R-:W-:Y:S01]  /*0450*/  ISETP.GE.AND P1, PT, R3, RZ, PT ;  /* 0x000000ff0300720c */ /* 0x000fe20003f26270 */
[C---:B------:R-:W-:Y:S02]  /*0460*/  DSETP.NEU.AND P0, PT, R2.reuse, RZ, PT ;  /* 0x000000ff0200722a */ /* 0x040fe40003f0d000 */
[----:B------:R-:W-:Y:S02]  /*0470*/  DADD R8, -RZ, -R4 ;  /* 0x00000000ff087229 */ /* 0x000fe40000000904 */
[----:B------:R-:W-:Y:S02]  /*0480*/  DADD R42, -RZ, |R2| ;  /* 0x00000000ff2a7229 */ /* 0x000fe40000000502 */
[----:B------:R-:W-:Y:S02]  /*0490*/  DSETP.NEU.AND P2, PT, R2, 1, PT ;  /* 0x3ff000000200742a */ /* 0x000fe40003f4d000 */
[----:B------:R-:W-:-:S04]  /*04a0*/  LOP3.LUT R6, R7, 0x7ff00000, RZ, 0xc0, !PT ;  /* 0x7ff0000007067812 */ /* 0x000fc800078ec0ff */
[----:B------:R-:W-:Y:S02]  /*04b0*/  ISETP.NE.AND P3, PT, R6, 0x7ff00000, PT ;  /* 0x7ff000000600780c */ /* 0x000fe40003f65270 */
[----:B------:R-:W-:Y:S01]  /*04c0*/  FSEL R4, R8, R4, !P1 ;  /* 0x0000000408047208 */ /* 0x000fe20004800000 */
[----:B------:R-:W-:Y:S01]  /*04d0*/  IMAD.MOV.U32 R8, RZ, RZ, R42 ;  /* 0x000000ffff087224 */ /* 0x000fe200078e002a */
[----:B------:R-:W-:Y:S01]  /*04e0*/  FSEL R5, R9, R5, !P1 ;  /* 0x0000000509057208 */ /* 0x000fe20004800000 */
[----:B------:R-:W-:Y:S02]  /*04f0*/  @!P0 IMAD.MOV.U32 R4, RZ, RZ, RZ ;  /* 0x000000ffff048224 */ /* 0x000fe400078e00ff */
[----:B------:R-:W-:-:S06]  /*0500*/  @!P0 IMAD.MOV.U32 R5, RZ, RZ, R3 ;  /* 0x000000ffff058224 */ /* 0x000fcc00078e0003 */
[----:B------:R-:W-:Y:S05]  /*0510*/  @P3 BRA `(.L_x_26) ;  /* 0x00000000001c3947 */ /* 0x000fea0003800000 */
[----:B------:R-:W-:-:S14]  /*0520*/  DSETP.NAN.AND P3, PT, R2, R2, PT ;  /* 0x000000020200722a */ /* 0x000fdc0003f68000 */
[----:B------:R-:W-:Y:S01]  /*0530*/  @P3 DADD R4, R2, 13 ;  /* 0x402a000002043429 */ /* 0x000fe20000000000 */
[----:B------:R-:W-:Y:S10]  /*0540*/  @P3 BRA `(.L_x_26) ;  /* 0x0000000000103947 */ /* 0x000ff40003800000 */
[----:B------:R-:W-:-:S14]  /*0550*/  DSETP.NEU.AND P3, PT, |R2|, +INF , PT ;  /* 0x7ff000000200742a */ /* 0x000fdc0003f6d200 */
[----:B------:R-:W-:Y:S01]  /*0560*/  @!P3 MOV R6, 0xfff00000 ;  /* 0xfff000000006b802 */ /* 0x000fe20000000f00 */
[----:B------:R-:W-:-:S03]  /*0570*/  @!P3 IMAD.MOV.U32 R4, RZ, RZ, RZ ;  /* 0x000000ffff04b224 */ /* 0x000fc600078e00ff */
[----:B------:R-:W-:-:S07]  /*0580*/  @!P3 SEL R5, R6, 0x7ff00000, !P1 ;  /* 0x7ff000000605b807 */ /* 0x000fce0004800000 */
.L_x_26:
[----:B------:R-:W-:Y:S01]  /*0590*/  BSSY.RECONVERGENT B0, `(.L_x_27) ;  /* 0x0000006000007945 */ /* 0x000fe20003800200 */
[----:B------:R-:W-:Y:S01]  /*05a0*/  FSEL R18, R4, RZ, P2 ;  /* 0x000000ff04127208 */ /* 0x000fe20001000000 */
[----:B------:R-:W-:Y:S01]  /*05b0*/  UMOV UR5, 0x401c0000 ;  /* 0x401c000000057882 */ /* 0x000fe20000000000 */
[----:B------:R-:W-:Y:S02]  /*05c0*/  FSEL R19, R5, 1.875, P2 ;  /* 0x3ff0000005137808 */ /* 0x000fe40001000000 */
[----:B------:R-:W-:-:S07]  /*05d0*/  MOV R42, 0x5f0 ;  /* 0x000005f0002a7802 */ /* 0x000fce0000000f00 */
[----:B------:R-:W-:Y:S05]  /*05e0*/  CALL.REL.NOINC `($_Z10calcforcesPdS_S_S_S_S_S_$__internal_accurate_pow) ;  /* 0x0000002400b87944 */ /* 0x000fea0003c00000 */
[----:B------:R-:W-:Y:S05]  /*05f0*/  BSYNC.RECONVERGENT B0 ;  /* 0x0000000000007941 */ /* 0x000fea0003800200 */
.L_x_27:
[----:B------:R-:W-:Y:S02]  /*0600*/  DADD R6, R2, 7 ;  /* 0x401c000002067429 */ /* 0x000fe40000000000 */
[----:B------:R-:W-:-:S08]  /*0610*/  DADD R8, -RZ, -R4 ;  /* 0x00000000ff087229 */ /* 0x000fd00000000904 */
[----:B------:R-:W-:Y:S02]  /*0620*/  LOP3.LUT R6, R7, 0x7ff00000, RZ, 0xc0, !PT ;  /* 0x7ff0000007067812 */ /* 0x000fe400078ec0ff */
[----:B------:R-:W-:Y:S01]  /*0630*/  FSEL R4, R8, R4, !P1 ;  /* 0x0000000408047208 */ /* 0x000fe20004800000 */
[----:B------:R-:W-:Y:S01]  /*0640*/  @!P0 IMAD.MOV.U32 R4, RZ, RZ, RZ ;  /* 0x000000ffff048224 */ /* 0x000fe200078e00ff */
[----:B------:R-:W-:Y:S02]  /*0650*/  ISETP.NE.AND P3, PT, R6, 0x7ff00000, PT ;  /* 0x7ff000000600780c */ /* 0x000fe40003f65270 */
[----:B------:R-:W-:Y:S01]  /*0660*/  FSEL R5, R9, R5, !P1 ;  /* 0x0000000509057208 */ /* 0x000fe20004800000 */
[----:B------:R-:W-:-:S10]  /*0670*/  @!P0 IMAD.MOV.U32 R5, RZ, RZ, R3 ;  /* 0x000000ffff058224 */ /* 0x000fd400078e0003 */
[----:B------:R-:W-:Y:S05]  /*0680*/  @P3 BRA `(.L_x_28) ;  /* 0x00000000001c3947 */ /* 0x000fea0003800000 */
[----:B------:R-:W-:-:S14]  /*0690*/  DSETP.NAN.AND P0, PT, R2, R2, PT ;  /* 0x000000020200722a */ /* 0x000fdc0003f08000 */
[----:B------:R-:W-:Y:S01]  /*06a0*/  @P0 DADD R4, R2, 7 ;  /* 0x401c000002040429 */ /* 0x000fe20000000000 */
[----:B------:R-:W-:Y:S10]  /*06b0*/  @P0 BRA `(.L_x_28) ;  /* 0x0000000000100947 */ /* 0x000ff40003800000 */
[----:B------:R-:W-:-:S14]  /*06c0*/  DSETP.NEU.AND P0, PT, |R2|, +INF , PT ;  /* 0x7ff000000200742a */ /* 0x000fdc0003f0d200 */
[----:B------:R-:W-:Y:S02]  /*06d0*/  @!P0 IMAD.MOV.U32 R6, RZ, RZ, -0x100000 ;  /* 0xfff00000ff068424 */ /* 0x000fe400078e00ff */
[----:B------:R-:W-:-:S03]  /*06e0*/  @!P0 IMAD.MOV.U32 R4, RZ, RZ, RZ ;  /* 0x000000ffff048224 */ /* 0x000fc600078e00ff */
[----:B------:R-:W-:-:S07]  /*06f0*/  @!P0 SEL R5, R6, 0x7ff00000, !P1 ;  /* 0x7ff0000006058807 */ /* 0x000fce0004800000 */
.L_x_28:
[----:B------:R-:W-:Y:S01]  /*0700*/  FSEL R11, R5, 1.875, P2 ;  /* 0x3ff00000050b7808 */ /* 0x000fe20001000000 */
[----:B------:R-:W-:Y:S01]  /*0710*/  DMUL R8, R34, -6 ;  /* 0xc018000022087828 */ /* 0x000fe20000000000 */
[----:B------:R-:W-:Y:S01]  /*0720*/  FSEL R10, R4, RZ, P2 ;  /* 0x000000ff040a7208 */ /* 0x000fe20001000000 */
[----:B------:R-:W-:Y:S01]  /*0730*/  BSSY.RECONVERGENT B1, `(.L_x_29) ;  /* 0x0000015000017945 */ /* 0x000fe20003800200 */
[----:B------:R-:W0:Y:S01]  /*0740*/  MUFU.RCP64H R5, R11 ;  /* 0x0000000b00057308 */ /* 0x000e220000001800 */
[----:B------:R-:W-:-:S06]  /*0750*/  MOV R4, 0x1 ;  /* 0x0000000100047802 */ /* 0x000fcc0000000f00 */
[----:B------:R-:W-:Y:S01]  /*0760*/  FSETP.GEU.AND P1, PT, |R9|, 6.5827683646048100446e-37, PT ;  /* 0x036000000900780b */ /* 0x000fe20003f2e200 */
[----:B0-----:R-:W-:-:S08]  /*0770*/  DFMA R6, -R10, R4, 1 ;  /* 0x3ff000000a06742b */ /* 0x001fd00000000104 */
[----:B------:R-:W-:-:S08]  /*0780*/  DFMA R6, R6, R6, R6 ;  /* 0x000000060606722b */ /* 0x000fd00000000006 */
[----:B------:R-:W-:-:S08]  /*0790*/  DFMA R6, R4, R6, R4 ;  /* 0x000000060406722b */ /* 0x000fd00000000004 */
[----:B------:R-:W-:-:S08]  /*07a0*/  DFMA R4, -R10, R6, 1 ;  /* 0x3ff000000a04742b */ /* 0x000fd00000000106 */
[----:B------:R-:W-:-:S08]  /*07b0*/  DFMA R4, R6, R4, R6 ;  /* 0x000000040604722b */ /* 0x000fd00000000006 */
[----:B------:R-:W-:-:S08]  /*07c0*/  DMUL R20, R8, R4 ;  /* 0x0000000408147228 */ /* 0x000fd00000000000 */
[----:B------:R-:W-:-:S08]  /*07d0*/  DFMA R6, -R10, R20, R8 ;  /* 0x000000140a06722b */ /* 0x000fd00000000108 */
[----:B------:R-:W-:-:S10]  /*07e0*/  DFMA R20, R4, R6, R20 ;  /* 0x000000060414722b */ /* 0x000fd40000000014 */
[----:B------:R-:W-:-:S05]  /*07f0*/  FFMA R4, RZ, R11, R21 ;  /* 0x0000000bff047223 */ /* 0x000fca0000000015 */
[----:B------:R-:W-:-:S13]  /*0800*/  FSETP.GT.AND P0, PT, |R4|, 1.469367938527859385e-39, PT ;  /* 0x001000000400780b */ /* 0x000fda0003f04200 */
[----:B------:R-:W-:Y:S05]  /*0810*/  @P0 BRA P1, `(.L_x_30) ;  /* 0x0000000000180947 */ /* 0x000fea0000800000 */
[----:B------:R-:W-:Y:S01]  /*0820*/  IMAD.MOV.U32 R6, RZ, RZ, R8 ;  /* 0x000000ffff067224 */ /* 0x000fe200078e0008 */
[----:B------:R-:W-:Y:S01]  /*0830*/  MOV R4, 0x860 ;  /* 0x0000086000047802 */ /* 0x000fe20000000f00 */
[----:B------:R-:W-:-:S07]  /*0840*/  IMAD.MOV.U32 R5, RZ, RZ, R9 ;  /* 0x000000ffff057224 */ /* 0x000fce00078e0009 */
[----:B------:R-:W-:Y:S05]  /*0850*/  CALL.REL.NOINC `($__internal_1_$__cuda_sm20_div_rn_f64_full) ;  /* 0x0000001800d87944 */ /* 0x000fea0003c00000 */
[----:B------:R-:W-:Y:S02]  /*0860*/  IMAD.MOV.U32 R20, RZ, RZ, R6 ;  /* 0x000000ffff147224 */ /* 0x000fe400078e0006 */
[----:B------:R-:W-:-:S07]  /*0870*/  IMAD.MOV.U32 R21, RZ, RZ, R7 ;  /* 0x000000ffff157224 */ /* 0x000fce00078e0007 */
.L_x_30:
[----:B------:R-:W-:Y:S05]  /*0880*/  BSYNC.RECONVERGENT B1 ;  /* 0x0000000000017941 */ /* 0x000fea0003800200 */
.L_x_29:
[----:B------:R-:W0:Y:S01]  /*0890*/  MUFU.RCP64H R5, R19 ;  /* 0x0000001300057308 */ /* 0x000e220000001800 */
[----:B------:R-:W-:Y:S01]  /*08a0*/  IMAD.MOV.U32 R4, RZ, RZ, 0x1 ;  /* 0x00000001ff047424 */ /* 0x000fe200078e00ff */
[----:B------:R-:W-:Y:S01]  /*08b0*/  DMUL R10, R30, 12 ;  /* 0x402800001e0a7828 */ /* 0x000fe20000000000 */
[----:B------:R-:W-:Y:S09]  /*08c0*/  BSSY.RECONVERGENT B1, `(.L_x_31) ;  /* 0x0000015000017945 */ /* 0x000ff20003800200 */
        /* <DEDUP_REMOVED lines=12> */
[----:B------:R-:W-:Y:S01]  /*0990*/  MOV R6, R10 ;  /* 0x0000000a00067202 */ /* 0x000fe20000000f00 */
[----:B------:R-:W-:Y:S01]  /*09a0*/  IMAD.MOV.U32 R5, RZ, RZ, R11 ;  /* 0x000000ffff057224 */ /* 0x000fe200078e000b */
[----:B------:R-:W-:Y:S01]  /*09b0*/  MOV R4, 0x9f0 ;  /* 0x000009f000047802 */ /* 0x000fe20000000f00 */
[----:B------:R-:W-:Y:S02]  /*09c0*/  IMAD.MOV.U32 R10, RZ, RZ, R18 ;  /* 0x000000ffff0a7224 */ /* 0x000fe400078e0012 */
[----:B------:R-:W-:-:S07]  /*09d0*/  IMAD.MOV.U32 R11, RZ, RZ, R19 ;  /* 0x000000ffff0b7224 */ /* 0x000fce00078e0013 */
[----:B------:R-:W-:Y:S05]  /*09e0*/  CALL.REL.NOINC `($__internal_1_$__cuda_sm20_div_rn_f64_full) ;  /* 0x0000001800747944 */ /* 0x000fea0003c00000 */
[----:B------:R-:W-:Y:S02]  /*09f0*/  IMAD.MOV.U32 R4, RZ, RZ, R6 ;  /* 0x000000ffff047224 */ /* 0x000fe400078e0006 */
[----:B------:R-:W-:-:S07]  /*0a00*/  IMAD.MOV.U32 R5, RZ, RZ, R7 ;  /* 0x000000ffff057224 */ /* 0x000fce00078e0007 */
.L_x_32:
[----:B------:R-:W-:Y:S05]  /*0a10*/  BSYNC.RECONVERGENT B1 ;  /* 0x0000000000017941 */ /* 0x000fea0003800200 */
.L_x_31:
[----:B------:R-:W0:Y:S01]  /*0a20*/  MUFU.RCP64H R7, R3 ;  /* 0x0000000300077308 */ /* 0x000e220000001800 */
[----:B------:R-:W-:Y:S01]  /*0a30*/  MOV R6, 0x1 ;  /* 0x0000000100067802 */ /* 0x000fe20000000f00 */
[----:B------:R-:W-:Y:S01]  /*0a40*/  DADD R28, R4, R20 ;  /* 0x00000000041c7229 */ /* 0x000fe20000000014 */
[----:B------:R-:W-:-:S07]  /*0a50*/  FSETP.GEU.AND P1, PT, |R17|, 6.5827683646048100446e-37, PT ;  /* 0x036000001100780b */ /* 0x000fce0003f2e200 */
[----:B------:R-:W-:Y:S02]  /*0a60*/  DMUL R28, R32, R28 ;  /* 0x0000001c201c7228 */ /* 0x000fe40000000000 */
        /* <DEDUP_REMOVED lines=13> */
[----:B------:R-:W-:Y:S02]  /*0b40*/  IMAD.MOV.U32 R5, RZ, RZ, R17 ;  /* 0x000000ffff057224 */ /* 0x000fe400078e0011 */
[----:B------:R-:W-:Y:S02]  /*0b50*/  IMAD.MOV.U32 R10, RZ, RZ, R2 ;  /* 0x000000ffff0a7224 */ /* 0x000fe400078e0002 */
[----:B------:R-:W-:-:S07]  /*0b60*/  IMAD.MOV.U32 R11, RZ, RZ, R3 ;  /* 0x000000ffff0b7224 */ /* 0x000fce00078e0003 */
[----:B------:R-:W-:Y:S05]  /*0b70*/  CALL.REL.NOINC `($__internal_1_$__cuda_sm20_div_rn_f64_full) ;  /* 0x0000001800107944 */ /* 0x000fea0003c00000 */
.L_x_33:
[----:B------:R-:W-:Y:S01]  /*0b80*/  DADD R8, -RZ, |R6| ;  /* 0x00000000ff087229 */ /* 0x000fe20000000506 */
[----:B------:R-:W-:Y:S01]  /*0b90*/  BSSY.RECONVERGENT B0, `(.L_x_34) ;  /* 0x0000005000007945 */ /* 0x000fe20003800200 */
[----:B------:R-:W-:Y:S01]  /*0ba0*/  MOV R42, 0xbe0 ;  /* 0x00000be0002a7802 */ /* 0x000fe20000000f00 */
[----:B------:R-:W-:-:S07]  /*0bb0*/  UMOV UR5, 0x40280000 ;  /* 0x4028000000057882 */ /* 0x000fce0000000000 */
[----:B------:R-:W-:-:S07]  /*0bc0*/  IMAD.MOV.U32 R43, RZ, RZ, R9 ;  /* 0x000000ffff2b7224 */ /* 0x000fce00078e0009 */
[----:B------:R-:W-:Y:S05]  /*0bd0*/  CALL.REL.NOINC `($_Z10calcforcesPdS_S_S_S_S_S_$__internal_accurate_pow) ;  /* 0x00000020003c7944 */ /* 0x000fea0003c00000 */
[----:B------:R-:W-:Y:S05]  /*0be0*/  BSYNC.RECONVERGENT B0 ;  /* 0x0000000000007941 */ /* 0x000fea0003800200 */
.L_x_34:
[C---:B------:R-:W-:Y:S01]  /*0bf0*/  DADD R8, R6.reuse, 12 ;  /* 0x4028000006087429 */ /* 0x040fe20000000000 */
[----:B------:R-:W-:Y:S01]  /*0c00*/  BSSY.RECONVERGENT B0, `(.L_x_35) ;  /* 0x000000f000007945 */ /* 0x000fe20003800200 */
[----:B------:R-:W-:Y:S01]  /*0c10*/  DSETP.NEU.AND P1, PT, R6, RZ, PT ;  /* 0x000000ff0600722a */ /* 0x000fe20003f2d000 */
[----:B------:R-:W-:Y:S01]  /*0c20*/  MOV R16, R4 ;  /* 0x0000000400107202 */ /* 0x000fe20000000f00 */
[----:B------:R-:W-:-:S06]  /*0c30*/  IMAD.MOV.U32 R17, RZ, RZ, R5 ;  /* 0x000000ffff117224 */ /* 0x000fcc00078e0005 */
[----:B------:R-:W-:-:S04]  /*0c40*/  LOP3.LUT R8, R9, 0x7ff00000, RZ, 0xc0, !PT ;  /* 0x7ff0000009087812 */ /* 0x000fc800078ec0ff */
[----:B------:R-:W-:Y:S01]  /*0c50*/  ISETP.NE.AND P0, PT, R8, 0x7ff00000, PT ;  /* 0x7ff000000800780c */ /* 0x000fe20003f05270 */
[----:B------:R-:W-:Y:S01]  /*0c60*/  DADD R8, -RZ, |R6| ;  /* 0x00000000ff087229 */ /* 0x000fe20000000506 */
        /* <DEDUP_REMOVED lines=8> */
.L_x_36:
[----:B------:R-:W-:Y:S05]  /*0cf0*/  BSYNC.RECONVERGENT B0 ;  /* 0x0000000000007941 */ /* 0x000fea0003800200 */
.L_x_35:
[----:B------:R-:W-:Y:S01]  /*0d00*/  BSSY.RECONVERGENT B0, `(.L_x_37) ;  /* 0x0000005000007945 */ /* 0x000fe20003800200 */
[----:B------:R-:W-:Y:S01]  /*0d10*/  IMAD.MOV.U32 R43, RZ, RZ, R9 ;  /* 0x000000ffff2b7224 */ /* 0x000fe200078e0009 */
[----:B------:R-:W-:Y:S01]  /*0d20*/  MOV R42, 0xd50 ;  /* 0x00000d50002a7802 */ /* 0x000fe20000000f00 */
[----:B------:R-:W-:-:S06]  /*0d30*/  UMOV UR5, 0x40180000 ;  /* 0x4018000000057882 */ /* 0x000fcc0000000000 */
[----:B------:R-:W-:Y:S05]  /*0d40*/  CALL.REL.NOINC `($_Z10calcforcesPdS_S_S_S_S_S_$__internal_accurate_pow) ;  /* 0x0000001c00e07944 */ /* 0x000fea0003c00000 */
[----:B------:R-:W-:Y:S05]  /*0d50*/  BSYNC.RECONVERGENT B0 ;  /* 0x0000000000007941 */ /* 0x000fea0003800200 */
.L_x_37:
[----:B------:R-:W-:Y:S01]  /*0d60*/  DADD R8, R6, 6 ;  /* 0x4018000006087429 */ /* 0x000fe20000000000 */
[----:B------:R-:W-:Y:S01]  /*0d70*/  ISETP.GT.U32.AND P0, PT, R14, 0x7ff, PT ;  /* 0x000007ff0e00780c */ /* 0x000fe20003f04070 */
[----:B------:R-:W-:Y:S03]  /*0d80*/  BSSY.RECONVERGENT B0, `(.L_x_38) ;  /* 0x000000e000007945 */ /* 0x000fe60003800200 */
[----:B------:R-:W-:-:S05]  /*0d90*/  ISETP.GT.OR P0, PT, R15, 0x7ff, P0 ;  /* 0x000007ff0f00780c */ /* 0x000fca0000704670 */
[----:B------:R-:W-:Y:S02]  /*0da0*/  LOP3.LUT R8, R9, 0x7ff00000, RZ, 0xc0, !PT ;  /* 0x7ff0000009087812 */ /* 0x000fe400078ec0ff */
[----:B------:R-:W-:Y:S02]  /*0db0*/  MOV R9, R5 ;  /* 0x0000000500097202 */ /* 0x000fe40000000f00 */
        /* <DEDUP_REMOVED lines=10> */
.L_x_39:
[----:B------:R-:W-:Y:S05]  /*0e60*/  BSYNC.RECONVERGENT B0 ;  /* 0x0000000000007941 */ /* 0x000fea0003800200 */
.L_x_38:
[----:B------:R-:W-:Y:S05]  /*0e70*/  @P0 EXIT ;  /* 0x000000000000094d */ /* 0x000fea0003800000 */
[----:B------:R-:W0:Y:S08]  /*0e80*/  LDC.64 R20, c[0x0][0x3a0] ;  /* 0x0000e800ff147b82 */ /* 0x000e300000000a00 */
[----:B------:R-:W1:Y:S08]  /*0e90*/  LDC.64 R10, c[0x0][0x3a8] ;  /* 0x0000ea00ff0a7b82 */ /* 0x000e700000000a00 */
[----:B------:R-:W2:Y:S01]  /*0ea0*/  LDC.64 R36, c[0x0][0x3b0] ;  /* 0x0000ec00ff247b82 */ /* 0x000ea20000000a00 */
[----:B0-----:R-:W-:-:S04]  /*0eb0*/  IMAD.WIDE R4, R15, 0x8, R20 ;  /* 0x000000080f047825 */ /* 0x001fc800078e0214 */
[----:B------:R-:W-:Y:S02]  /*0ec0*/  IMAD.WIDE.U32 R20, R14, 0x8, R20 ;  /* 0x000000080e147825 */ /* 0x000fe400078e0014 */
[----:B------:R-:W3:Y:S04]  /*0ed0*/  LDG.E.64 R4, desc[UR8][R4.64] ;  /* 0x0000000804047981 */ /* 0x000ee8000c1e1b00 */
[----:B------:R-:W3:Y:S01]  /*0ee0*/  LDG.E.64 R20, desc[UR8][R20.64] ;  /* 0x0000000814147981 */ /* 0x000ee2000c1e1b00 */
[----:B-1----:R-:W-:-:S04]  /*0ef0*/  IMAD.WIDE R12, R15, 0x8, R10 ;  /* 0x000000080f0c7825 */ /* 0x002fc800078e020a */
[C---:B------:R-:W-:Y:S01]  /*0f00*/  IMAD.WIDE.U32 R10, R14.reuse, 0x8, R10 ;  /* 0x000000080e0a7825 */ /* 0x040fe200078e000a */
[----:B------:R-:W4:Y:S03]  /*0f10*/  LDG.E.64 R26, desc[UR8][R12.64] ;  /* 0x000000080c1a7981 */ /* 0x000f26000c1e1b00 */
[--C-:B--2---:R-:W-:Y:S02]  /*0f20*/  IMAD.WIDE R18, R15, 0x8, R36.reuse ;  /* 0x000000080f127825 */ /* 0x104fe400078e0224 */
[----:B------:R-:W4:Y:S02]  /*0f30*/  LDG.E.64 R10, desc[UR8][R10.64] ;  /* 0x000000080a0a7981 */ /* 0x000f24000c1e1b00 */
[----:B------:R-:W-:Y:S02]  /*0f40*/  IMAD.WIDE.U32 R36, R14, 0x8, R36 ;  /* 0x000000080e247825 */ /* 0x000fe400078e0024 */
[----:B------:R-:W2:Y:S04]  /*0f50*/  LDG.E.64 R24, desc[UR8][R18.64] ;  /* 0x0000000812187981 */ /* 0x000ea8000c1e1b00 */
[----:B------:R-:W2:Y:S01]  /*0f60*/  LDG.E.64 R36, desc[UR8][R36.64] ;  /* 0x0000000824247981 */ /* 0x000ea2000c1e1b00 */
[----:B------:R-:W-:-:S02]  /*0f70*/  DADD R8, -R8, R16 ;  /* 0x0000000008087229 */ /* 0x000fc40000000110 */
[----:B------:R-:W-:-:S08]  /*0f80*/  DSETP.NEU.AND P0, PT, R6, 1, PT ;  /* 0x3ff000000600742a */ /* 0x000fd00003f0d000 */
[----:B------:R-:W-:Y:S02]  /*0f90*/  FSEL R22, R8, RZ, P0 ;  /* 0x000000ff08167208 */ /* 0x000fe40000000000 */
[----:B------:R-:W-:-:S06]  /*0fa0*/  FSEL R23, R9, RZ, P0 ;  /* 0x000000ff09177208 */ /* 0x000fcc0000000000 */
[----:B------:R-:W-:Y:S01]  /*0fb0*/  DMUL R22, R32, R22 ;  /* 0x0000001620167228 */ /* 0x000fe20000000000 */
[----:B------:R-:W-:Y:S07]  /*0fc0*/  BSSY.RECONVERGENT B1, `(.L_x_40) ;  /* 0x000001e000017945 */ /* 0x000fee0003800200 */
[----:B------:R-:W-:Y:S02]  /*0fd0*/  DFMA R22, R2, R28, R22 ;  /* 0x0000001c0216722b */ /* 0x000fe40000000016 */
[----:B---3--:R-:W-:-:S08]  /*0fe0*/  DADD R20, R4, -R20 ;  /* 0x0000000004147229 */ /* 0x008fd00000000814 */
[----:B------:R-:W-:Y:S02]  /*0ff0*/  DSETP.GE.AND P0, PT, |R20|, 10, PT ;  /* 0x402400001400742a */ /* 0x000fe40003f06200 */
[----:B----4-:R-:W-:Y:S02]  /*1000*/  DADD R26, R26, -R10 ;  /* 0x000000001a1a7229 */ /* 0x010fe4000000080a */
[----:B--2---:R-:W-:-:S10]  /*1010*/  DADD R24, R24, -R36 ;  /* 0x0000000018187229 */ /* 0x004fd40000000824 */
[----:B------:R-:W-:Y:S05]  /*1020*/  @!P0 BRA `(.L_x_41) ;  /* 0x00000000005c8947 */ /* 0x000fea0003800000 */
[----:B------:R-:W-:Y:S01]  /*1030*/  DADD R10, -RZ, |R20| ;  /* 0x00000000ff0a7229 */ /* 0x000fe20000000514 */
[----:B------:R-:W-:Y:S01]  /*1040*/  IMAD.MOV.U32 R4, RZ, RZ, 0x1 ;  /* 0x00000001ff047424 */ /* 0x000fe200078e00ff */
[----:B------:R-:W-:Y:S04]  /*1050*/  BSSY.RECONVERGENT B2, `(.L_x_42) ;  /* 0x0000013000027945 */ /* 0x000fe80003800200 */
[----:B------:R-:W0:Y:S02]  /*1060*/  MUFU.RCP64H R5, R11 ;  /* 0x0000000b00057308 */ /* 0x000e240000001800 */
[----:B0-----:R-:W-:-:S08]  /*1070*/  DFMA R6, -|R20|, R4, 1 ;  /* 0x3ff000001406742b */ /* 0x001fd00000000304 */
[----:B------:R-:W-:-:S08]  /*1080*/  DFMA R6, R6, R6, R6 ;  /* 0x000000060606722b */ /* 0x000fd00000000006 */
[----:B------:R-:W-:-:S08]  /*1090*/  DFMA R6, R4, R6, R4 ;  /* 0x000000060406722b */ /* 0x000fd00000000004 */
[----:B------:R-:W-:-:S08]  /*10a0*/  DFMA R4, -|R20|, R6, 1 ;  /* 0x3ff000001404742b */ /* 0x000fd00000000306 */
[----:B------:R-:W-:-:S08]  /*10b0*/  DFMA R4, R6, R4, R6 ;  /* 0x000000040604722b */ /* 0x000fd00000000006 */
[----:B------:R-:W-:-:S08]  /*10c0*/  DMUL R6, R20, -R4 ;  /* 0x8000000414067228 */ /* 0x000fd00000000000 */
[----:B------:R-:W-:-:S08]  /*10d0*/  DFMA R8, -|R20|, R6, -R20 ;  /* 0x000000061408722b */ /* 0x000fd00000000b14 */
[----:B------:R-:W-:Y:S02]  /*10e0*/  DFMA R6, R4, R8, R6 ;  /* 0x000000080406722b */ /* 0x000fe40000000006 */
[----:B------:R-:W-:Y:S02]  /*10f0*/  DADD R4, -RZ, -R20 ;  /* 0x00000000ff047229 */ /* 0x000fe40000000914 */
[----:B------:R-:W-:-:S06]  /*1100*/  DADD R20, -|R20|, 20 ;  /* 0x4034000014147429 */ /* 0x000fcc0000000300 */
[----:B------:R-:W-:Y:S02]  /*1110*/  FFMA R8, RZ, R11, R7 ;  /* 0x0000000bff087223 */ /* 0x000fe40000000007 */
[----:B------:R-:W-:-:S03]  /*1120*/  FSETP.GEU.AND P1, PT, |R5|, 6.5827683646048100446e-37, PT ;  /* 0x036000000500780b */ /* 0x000fc60003f2e200 */
[----:B------:R-:W-:-:S13]  /*1130*/  FSETP.GT.AND P0, PT, |R8|, 1.469367938527859385e-39, PT ;  /* 0x001000000800780b */ /* 0x000fda0003f04200 */
[----:B------:R-:W-:Y:S05]  /*1140*/  @P0 BRA P1, `(.L_x_43) ;  /* 0x00000000000c0947 */ /* 0x000fea0000800000 */
[----:B------:R-:W-:Y:S01]  /*1150*/  IMAD.MOV.U32 R6, RZ, RZ, R4 ;  /* 0x000000ffff067224 */ /* 0x000fe200078e0004 */
[----:B------:R-:W-:-:S07]  /*1160*/  MOV R4, 0x1180 ;  /* 0x0000118000047802 */ /* 0x000fce0000000f00 */
[----:B------:R-:W-:Y:S05]  /*1170*/  CALL.REL.NOINC `($__internal_1_$__cuda_sm20_div_rn_f64_full) ;  /* 0x0000001000907944 */ /* 0x000fea0003c00000 */
.L_x_43:
[----:B------:R-:W-:Y:S05]  /*1180*/  BSYNC.RECONVERGENT B2 ;  /* 0x0000000000027941 */ /* 0x000fea0003800200 */
.L_x_42:
[----:B------:R-:W-:-:S11]  /*1190*/  DMUL R20, R20, R6 ;  /* 0x0000000614147228 */ /* 0x000fd60000000000 */
.L_x_41:
[----:B------:R-:W-:Y:S05]  /*11a0*/  BSYNC.RECONVERGENT B1 ;  /* 0x0000000000017941 */ /* 0x000fea0003800200 */
.L_x_40:
[----:B------:R-:W-:Y:S01]  /*11b0*/  DSETP.GE.AND P0, PT, |R26|, 10, PT ;  /* 0x402400001a00742a */ /* 0x000fe20003f06200 */
[----:B------:R-:W-:-:S13]  /*11c0*/  BSSY.RECONVERGENT B1, `(.L_x_44) ;  /* 0x0000019000017945 */ /* 0x000fda0003800200 */
        /* <DEDUP_REMOVED lines=19> */
[----:B------:R-:W-:Y:S02]  /*1300*/  MOV R6, R4 ;  /* 0x0000000400067202 */ /* 0x000fe40000000f00 */
[----:B------:R-:W-:-:S07]  /*1310*/  MOV R4, 0x1330 ;  /* 0x0000133000047802 */ /* 0x000fce0000000f00 */
[----:B------:R-:W-:Y:S05]  /*1320*/  CALL.REL.NOINC `($__internal_1_$__cuda_sm20_div_rn_f64_full) ;  /* 0x0000001000247944 */ /* 0x000fea0003c00000 */
.L_x_47:
[----:B------:R-:W-:Y:S05]  /*1330*/  BSYNC.RECONVERGENT B2 ;  /* 0x0000000000027941 */ /* 0x000fea0003800200 */
.L_x_46:
[----:B------:R-:W-:-:S11]  /*1340*/  DMUL R26, R26, R6 ;  /* 0x000000061a1a7228 */ /* 0x000fd60000000000 */
.L_x_45:
[----:B------:R-:W-:Y:S05]  /*1350*/  BSYNC.RECONVERGENT B1 ;  /* 0x0000000000017941 */ /* 0x000fea0003800200 */
.L_x_44:
        /* <DEDUP_REMOVED lines=24> */
.L_x_51:
[----:B------:R-:W-:Y:S05]  /*14e0*/  BSYNC.RECONVERGENT B2 ;  /* 0x0000000000027941 */ /* 0x000fea0003800200 */
.L_x_50:
[----:B------:R-:W-:-:S11]  /*14f0*/  DMUL R24, R24, R6 ;  /* 0x0000000618187228 */ /* 0x000fd60000000000 */
.L_x_49:
[----:B------:R-:W-:Y:S05]  /*1500*/  BSYNC.RECONVERGENT B1 ;  /* 0x0000000000017941 */ /* 0x000fea0003800200 */
.L_x_48:
[----:B------:R-:W-:Y:S01]  /*1510*/  DMUL R4, R26, R26 ;  /* 0x0000001a1a047228 */ /* 0x000fe20000000000 */
[----:B------:R-:W-:Y:S01]  /*1520*/  IMAD.MOV.U32 R8, RZ, RZ, 0x0 ;  /* 0x00000000ff087424 */ /* 0x000fe200078e00ff */
[----:B------:R-:W-:Y:S01]  /*1530*/  BSSY.RECONVERGENT B0, `(.L_x_52) ;  /* 0x0000014000007945 */ /* 0x000fe20003800200 */
[----:B------:R-:W-:-:S05]  /*1540*/  IMAD.MOV.U32 R9, RZ, RZ, 0x3fd80000 ;  /* 0x3fd80000ff097424 */ /* 0x000fca00078e00ff */
[----:B------:R-:W-:-:S08]  /*1550*/  DFMA R4, R20, R20, R4 ;  /* 0x000000141404722b */ /* 0x000fd00000000004 */
[----:B------:R-:W-:-:S06]  /*1560*/  DFMA R16, R24, R24, R4 ;  /* 0x000000181810722b */ /* 0x000fcc0000000004 */
[----:B------:R-:W0:Y:S04]  /*1570*/  MUFU.RSQ64H R7, R17 ;  /* 0x0000001100077308 */ /* 0x000e280000001c00 */
[----:B------:R-:W-:-:S05]  /*1580*/  VIADD R6, R17, 0xfcb00000 ;  /* 0xfcb0000011067836 */ /* 0x000fca0000000000 */
[----:B------:R-:W-:Y:S01]  /*1590*/  ISETP.GE.U32.AND P0, PT, R6, 0x7ca00000, PT ;  /* 0x7ca000000600780c */ /* 0x000fe20003f06070 */
[----:B0-----:R-:W-:-:S08]  /*15a0*/  DMUL R4, R6, R6 ;  /* 0x0000000606047228 */ /* 0x001fd00000000000 */
[----:B------:R-:W-:-:S08]  /*15b0*/  DFMA R4, R16, -R4, 1 ;  /* 0x3ff000001004742b */ /* 0x000fd00000000804 */
[----:B------:R-:W-:Y:S02]  /*15c0*/  DFMA R8, R4, R8, 0.5 ;  /* 0x3fe000000408742b */ /* 0x000fe40000000008 */
[----:B------:R-:W-:-:S08]  /*15d0*/  DMUL R4, R6, R4 ;  /* 0x0000000406047228 */ /* 0x000fd00000000000 */
[----:B------:R-:W-:-:S08]  /*15e0*/  DFMA R10, R8, R4, R6 ;  /* 0x00000004080a722b */ /* 0x000fd00000000006 */
[----:B------:R-:W-:Y:S02]  /*15f0*/  DMUL R12, R16, R10 ;  /* 0x0000000a100c7228 */ /* 0x000fe40000000000 */
[----:B------:R-:W-:Y:S01]  /*1600*/  IADD3 R9, PT, PT, R11, -0x100000, RZ ;  /* 0xfff000000b097810 */ /* 0x000fe20007ffe0ff */
[----:B------:R-:W-:-:S05]  /*1610*/  IMAD.MOV.U32 R8, RZ, RZ, R10 ;  /* 0x000000ffff087224 */ /* 0x000fca00078e000a */
[----:B------:R-:W-:-:S08]  /*1620*/  DFMA R36, R12, -R12, R16 ;  /* 0x8000000c0c24722b */ /* 0x000fd00000000010 */
[----:B------:R-:W-:Y:S01]  /*1630*/  DFMA R18, R36, R8, R12 ;  /* 0x000000082412722b */ /* 0x000fe2000000000c */
[----:B------:R-:W-:Y:S10]  /*1640*/  @!P0 BRA `(.L_x_53) ;  /* 0x0000000000088947 */ /* 0x000ff40003800000 */
[----:B------:R-:W-:-:S07]  /*1650*/  MOV R4, 0x1670 ;  /* 0x0000167000047802 */ /* 0x000fce0000000f00 */
[----:B------:R-:W-:Y:S05]  /*1660*/  CALL.REL.NOINC `($__internal_2_$__cuda_sm20_dsqrt_rn_f64_mediumpath_v1) ;  /* 0x0000001000e07944 */ /* 0x000fea0003c00000 */
.L_x_53:
[----:B------:R-:W-:Y:S05]  /*1670*/  BSYNC.RECONVERGENT B0 ;  /* 0x0000000000007941 */ /* 0x000fea0003800200 */
.L_x_52:
[----:B------:R-:W-:Y:S01]  /*1680*/  ISETP.NE.AND P0, PT, R15, R14, PT ;  /* 0x0000000e0f00720c */ /* 0x000fe20003f05270 */
[----:B------:R-:W-:-:S12]  /*1690*/  BSSY.RECONVERGENT B1, `(.L_x_54) ;  /* 0x00000d0000017945 */ /* 0x000fd80003800200 */
[----:B------:R-:W-:-:S14]  /*16a0*/  DSETP.GTU.OR P0, PT, R18, R2, !P0 ;  /* 0x000000021200722a */ /* 0x000fdc000470c400 */
[----:B------:R-:W-:Y:S05]  /*16b0*/  @P0 BRA `(.L_x_55) ;  /* 0x0000000c00040947 */ /* 0x000fea0003800000 */
[C---:B------:R-:W-:Y:S01]  /*16c0*/  DMUL R2, R16.reuse, R16 ;  /* 0x0000001010027228 */ /* 0x040fe20000000000 */
[----:B------:R-:W-:Y:S01]  /*16d0*/  IMAD.MOV.U32 R6, RZ, RZ, R30 ;  /* 0x000000ffff067224 */ /* 0x000fe200078e001e */
[----:B------:R-:W-:Y:S01]  /*16e0*/  FSETP.GEU.AND P1, PT, |R31|, 6.5827683646048100446e-37, PT ;  /* 0x036000001f00780b */ /* 0x000fe20003f2e200 */
[----:B------:R-:W-:Y:S01]  /*16f0*/  IMAD.MOV.U32 R7, RZ, RZ, R31 ;  /* 0x000000ffff077224 */ /* 0x000fe200078e001f */
[----:B------:R-:W-:Y:S04]  /*1700*/  BSSY.RECONVERGENT B2, `(.L_x_56) ;  /* 0x0000018000027945 */ /* 0x000fe80003800200 */
[----:B------:R-:W-:Y:S01]  /*1710*/  DMUL R16, R16, R2 ;  /* 0x0000000210107228 */ /* 0x000fe20000000000 */
[----:B------:R-:W-:-:S07]  /*1720*/  IMAD.MOV.U32 R2, RZ, RZ, 0x1 ;  /* 0x00000001ff027424 */ /* 0x000fce00078e00ff */
[----:B------:R-:W-:-:S06]  /*1730*/  DMUL R14, R16, R16 ;  /* 0x00000010100e7228 */ /* 0x000fcc0000000000 */
[----:B------:R-:W0:Y:S02]  /*1740*/  MUFU.RCP64H R3, R15 ;  /* 0x0000000f00037308 */ /* 0x000e240000001800 */
        /* <DEDUP_REMOVED lines=12> */
[----:B------:R-:W-:Y:S01]  /*1810*/  MOV R5, R31 ;  /* 0x0000001f00057202 */ /* 0x000fe20000000f00 */
[----:B------:R-:W-:Y:S01]  /*1820*/  IMAD.MOV.U32 R10, RZ, RZ, R14 ;  /* 0x000000ffff0a7224 */ /* 0x000fe200078e000e */
[----:B------:R-:W-:Y:S01]  /*1830*/  MOV R4, 0x1860 ;  /* 0x0000186000047802 */ /* 0x000fe20000000f00 */
[----:B------:R-:W-:-:S07]  /*1840*/  IMAD.MOV.U32 R11, RZ, RZ, R15 ;  /* 0x000000ffff0b7224 */ /* 0x000fce00078e000f */
[----:B------:R-:W-:Y:S05]  /*1850*/  CALL.REL.NOINC `($__internal_1_$__cuda_sm20_div_rn_f64_full) ;  /* 0x0000000800d87944 */ /* 0x000fea0003c00000 */
[----:B------:R-:W-:Y:S02]  /*1860*/  IMAD.MOV.U32 R2, RZ, RZ, R6 ;  /* 0x000000ffff027224 */ /* 0x000fe400078e0006 */
[----:B------:R-:W-:-:S07]  /*1870*/  IMAD.MOV.U32 R3, RZ, RZ, R7 ;  /* 0x000000ffff037224 */ /* 0x000fce00078e0007 */
.L_x_57:
[----:B------:R-:W-:Y:S05]  /*1880*/  BSYNC.RECONVERGENT B2 ;  /* 0x0000000000027941 */ /* 0x000fea0003800200 */
.L_x_56:
[----:B------:R-:W0:Y:S01]  /*1890*/  MUFU.RCP64H R5, R17 ;  /* 0x0000001100057308 */ /* 0x000e220000001800 */
[----:B------:R-:W-:Y:S01]  /*18a0*/  IMAD.MOV.U32 R4, RZ, RZ, 0x1 ;  /* 0x00000001ff047424 */ /* 0x000fe200078e00ff */
[----:B------:R-:W-:Y:S01]  /*18b0*/  MOV R8, R34 ;  /* 0x0000002200087202 */ /* 0x000fe20000000f00 */
[----:B------:R-:W-:Y:S01]  /*18c0*/  IMAD.MOV.U32 R9, RZ, RZ, R35 ;  /* 0x000000ffff097224 */ /* 0x000fe200078e0023 */
[----:B------:R-:W-:Y:S01]  /*18d0*/  FSETP.GEU.AND P1, PT, |R35|, 6.5827683646048100446e-37, PT ;  /* 0x036000002300780b */ /* 0x000fe20003f2e200 */
[----:B------:R-:W-:Y:S02]  /*18e0*/  BSSY.RECONVERGENT B2, `(.L_x_58) ;  /* 0x0000012000027945 */ /* 0x000fe40003800200 */
        /* <DEDUP_REMOVED lines=17> */
.L_x_59:
[----:B------:R-:W-:Y:S05]  /*1a00*/  BSYNC.RECONVERGENT B2 ;  /* 0x0000000000027941 */ /* 0x000fea0003800200 */
.L_x_58:
[----:B------:R-:W0:Y:S01]  /*1a10*/  LDC.64 R8, c[0x0][0x380] ;  /* 0x0000e000ff087b82 */ /* 0x000e220000000a00 */
[----:B------:R-:W-:-:S07]  /*1a20*/  DADD R2, -R6, R2 ;  /* 0x0000000006027229 */ /* 0x000fce0000000102 */
[----:B------:R-:W1:Y:S01]  /*1a30*/  LDC.64 R36, c[0x4][0x8] ;  /* 0x01000200ff247b82 */ /* 0x000e620000000a00 */
[----:B------:R-:W-:-:S08]  /*1a40*/  DFMA R2, R32, R2, -R22 ;  /* 0x000000022002722b */ /* 0x000fd00000000816 */
[----:B------:R-:W-:Y:S01]  /*1a50*/  DFMA R4, R28, R18, R2 ;  /* 0x000000121c04722b */ /* 0x000fe20000000002 */
[----:B0-----:R-:W-:-:S06]  /*1a60*/  IMAD.WIDE R6, R0, 0x8, R8 ;  /* 0x0000000800067825 */ /* 0x001fcc00078e0208 */
[----:B------:R0:W-:Y:S04]  /*1a70*/  STG.E.64 desc[UR8][R6.64], R4 ;  /* 0x0000000406007986 */ /* 0x0001e8000c101b08 */
[----:B-1----:R1:W5:Y:S01]  /*1a80*/  LDG.E.64 R2, desc[UR8][R36.64] ;  /* 0x0000000824027981 */ /* 0x002362000c1e1b00 */
[----:B------:R-:W-:Y:S01]  /*1a90*/  DMUL R10, R14, R18 ;  /* 0x000000120e0a7228 */ /* 0x000fe20000000000 */
[----:B------:R-:W-:Y:S01]  /*1aa0*/  MOV R8, 0x1 ;  /* 0x0000000100087802 */ /* 0x000fe20000000f00 */
[----:B------:R-:W-:Y:S01]  /*1ab0*/  BSSY.RECONVERGENT B2, `(.L_x_60) ;  /* 0x0000016000027945 */ /* 0x000fe20003800200 */
[----:B------:R-:W-:-:S03]  /*1ac0*/  FSETP.GEU.AND P1, PT, |R31|, 6.5827683646048100446e-37, PT ;  /* 0x036000001f00780b */ /* 0x000fc60003f2e200 */
[----:B------:R-:W2:Y:S01]  /*1ad0*/  MUFU.RCP64H R9, R11 ;  /* 0x0000000b00097308 */ /* 0x000ea20000001800 */
[----:B0-----:R-:W-:Y:S02]  /*1ae0*/  IMAD.MOV.U32 R4, RZ, RZ, R30 ;  /* 0x000000ffff047224 */ /* 0x001fe400078e001e */
[----:B------:R-:W-:Y:S01]  /*1af0*/  IMAD.MOV.U32 R5, RZ, RZ, R31 ;  /* 0x000000ffff057224 */ /* 0x000fe200078e001f */
[----:B--2---:R-:W-:-:S08]  /*1b00*/  DFMA R12, -R10, R8, 1 ;  /* 0x3ff000000a0c742b */ /* 0x004fd00000000108 */
        /* <DEDUP_REMOVED lines=9> */
[----:B-1----:R-:W-:Y:S05]  /*1ba0*/  @P0 BRA P1, `(.L_x_61) ;  /* 0x0000000000180947 */ /* 0x002fea0000800000 */
[----:B------:R-:W-:Y:S01]  /*1bb0*/  IMAD.MOV.U32 R6, RZ, RZ, R30 ;  /* 0x000000ffff067224 */ /* 0x000fe200078e001e */
[----:B------:R-:W-:Y:S01]  /*1bc0*/  MOV R4, 0x1bf0 ;  /* 0x00001bf000047802 */ /* 0x000fe20000000f00 */
[----:B------:R-:W-:-:S07]  /*1bd0*/  IMAD.MOV.U32 R5, RZ, RZ, R31 ;  /* 0x000000ffff057224 */ /* 0x000fce00078e001f */
[----:B-----5:R-:W-:Y:S05]  /*1be0*/  CALL.REL.NOINC `($__internal_1_$__cuda_sm20_div_rn_f64_full) ;  /* 0x0000000400f47944 */ /* 0x020fea0003c00000 */
[----:B------:R-:W-:Y:S01]  /*1bf0*/  IMAD.MOV.U32 R14, RZ, RZ, R6 ;  /* 0x000000ffff0e7224 */ /* 0x000fe200078e0006 */
[----:B------:R-:W-:-:S07]  /*1c00*/  MOV R15, R7 ;  /* 0x00000007000f7202 */ /* 0x000fce0000000f00 */
.L_x_61:
[----:B------:R-:W-:Y:S05]  /*1c10*/  BSYNC.RECONVERGENT B2 ;  /* 0x0000000000027941 */ /* 0x000fea0003800200 */
.L_x_60:
[----:B------:R-:W-:Y:S01]  /*1c20*/  DMUL R10, R16, R18 ;  /* 0x00000012100a7228 */ /* 0x000fe20000000000 */
[----:B------:R-:W-:Y:S01]  /*1c30*/  IMAD.MOV.U32 R4, RZ, RZ, 0x1 ;  /* 0x00000001ff047424 */ /* 0x000fe200078e00ff */
[----:B------:R-:W-:Y:S01]  /*1c40*/  FSETP.GEU.AND P1, PT, |R35|, 6.5827683646048100446e-37, PT ;  /* 0x036000002300780b */ /* 0x000fe20003f2e200 */
[----:B------:R-:W-:Y:S01]  /*1c50*/  IMAD.MOV.U32 R8, RZ, RZ, R34 ;  /* 0x000000ffff087224 */ /* 0x000fe200078e0022 */
[----:B------:R-:W-:Y:S01]  /*1c60*/  BSSY.RECONVERGENT B2, `(.L_x_62) ;  /* 0x0000012000027945 */ /* 0x000fe20003800200 */
[----:B------:R-:W-:Y:S01]  /*1c70*/  IMAD.MOV.U32 R9, RZ, RZ, R35 ;  /* 0x000000ffff097224 */ /* 0x000fe200078e0023 */
        /* <DEDUP_REMOVED lines=15> */
[----:B-----5:R-:W-:Y:S05]  /*1d70*/  CALL.REL.NOINC `($__internal_1_$__cuda_sm20_div_rn_f64_full) ;  /* 0x0000000400907944 */ /* 0x020fea0003c00000 */
.L_x_63:
[----:B------:R-:W-:Y:S05]  /*1d80*/  BSYNC.RECONVERGENT B2 ;  /* 0x0000000000027941 */ /* 0x000fea0003800200 */
.L_x_62:
[----:B------:R-:W0:Y:S01]  /*1d90*/  MUFU.RCP64H R5, R19 ;  /* 0x0000001300057308 */ /* 0x000e220000001800 */
[----:B------:R-:W-:Y:S01]  /*1da0*/  MOV R4, 0x1 ;  /* 0x0000000100047802 */ /* 0x000fe20000000f00 */
[----:B------:R-:W-:Y:S01]  /*1db0*/  DMUL R6, R6, -6 ;  /* 0xc018000006067828 */ /* 0x000fe20000000000 */
[----:B------:R-:W-:Y:S07]  /*1dc0*/  BSSY.RECONVERGENT B2, `(.L_x_64) ;  /* 0x0000016000027945 */ /* 0x000fee0003800200 */
[----:B------:R-:W-:-:S02]  /*1dd0*/  DFMA R6, R14, 12, R6 ;  /* 0x402800000e06782b */ /* 0x000fc40000000006 */
[----:B0-----:R-:W-:-:S06]  /*1de0*/  DFMA R8, R4, -R18, 1 ;  /* 0x3ff000000408742b */ /* 0x001fcc0000000812 */
[----:B-----5:R-:W-:Y:S02]  /*1df0*/  DFMA R2, R2, R6, -R28 ;  /* 0x000000060202722b */ /* 0x020fe4000000081c */
[----:B------:R-:W-:-:S06]  /*1e00*/  DFMA R8, R8, R8, R8 ;  /* 0x000000080808722b */ /* 0x000fcc0000000008 */
[----:B------:R-:W-:Y:S02]  /*1e10*/  DMUL R20, R2, R20 ;  /* 0x0000001402147228 */ /* 0x000fe40000000000 */
[----:B------:R-:W-:-:S08]  /*1e20*/  DFMA R8, R4, R8, R4 ;  /* 0x000000080408722b */ /* 0x000fd00000000004 */
[----:B------:R-:W-:Y:S01]  /*1e30*/  FSETP.GEU.AND P1, PT, |R21|, 6.5827683646048100446e-37, PT ;  /* 0x036000001500780b */ /* 0x000fe20003f2e200 */
[----:B------:R-:W-:-:S08]  /*1e40*/  DFMA R4, R8, -R18, 1 ;  /* 0x3ff000000804742b */ /* 0x000fd00000000812 */
[----:B------:R-:W-:-:S08]  /*1e50*/  DFMA R4, R8, R4, R8 ;  /* 0x000000040804722b */ /* 0x000fd00000000008 */
[----:B------:R-:W-:-:S08]  /*1e60*/  DMUL R6, R20, R4 ;  /* 0x0000000414067228 */ /* 0x000fd00000000000 */
[----:B------:R-:W-:-:S08]  /*1e70*/  DFMA R8, R6, -R18, R20 ;  /* 0x800000120608722b */ /* 0x000fd00000000014 */
        /* <DEDUP_REMOVED lines=10> */
.L_x_65:
[----:B------:R-:W-:Y:S05]  /*1f20*/  BSYNC.RECONVERGENT B2 ;  /* 0x0000000000027941 */ /* 0x000fea0003800200 */
.L_x_64:
[----:B------:R-:W0:Y:S01]  /*1f30*/  MUFU.RCP64H R5, R19 ;  /* 0x0000001300057308 */ /* 0x000e220000001800 */
[----:B------:R-:W-:Y:S01]  /*1f40*/  IMAD.MOV.U32 R4, RZ, RZ, 0x1 ;  /* 0x00000001ff047424 */ /* 0x000fe200078e00ff */
[----:B------:R-:W-:Y:S01]  /*1f50*/  DMUL R26, R2, R26 ;  /* 0x0000001a021a7228 */ /* 0x000fe20000000000 */
[----:B------:R-:W-:Y:S09]  /*1f60*/  BSSY.RECONVERGENT B2, `(.L_x_66) ;  /* 0x0000018000027945 */ /* 0x000ff20003800200 */
[----:B------:R-:W-:Y:S01]  /*1f70*/  FSETP.GEU.AND P1, PT, |R27|, 6.5827683646048100446e-37, PT ;  /* 0x036000001b00780b */ /* 0x000fe20003f2e200 */
[----:B0-----:R-:W-:-:S08]  /*1f80*/  DFMA R8, R4, -R18, 1 ;  /* 0x3ff000000408742b */ /* 0x001fd00000000812 */
[----:B------:R-:W-:-:S08]  /*1f90*/  DFMA R8, R8, R8, R8 ;  /* 0x000000080808722b */ /* 0x000fd00000000008 */
[----:B------:R-:W-:Y:S02]  /*1fa0*/  DFMA R4, R4, R8, R4 ;  /* 0x000000080404722b */ /* 0x000fe40000000004 */
[----:B------:R-:W0:Y:S06]  /*1fb0*/  LDC.64 R8, c[0x0][0x388] ;  /* 0x0000e200ff087b82 */ /* 0x000e2c0000000a00 */
[----:B------:R-:W-:-:S08]  /*1fc0*/  DFMA R10, R4, -R18, 1 ;  /* 0x3ff00000040a742b */ /* 0x000fd00000000812 */
[----:B------:R-:W-:-:S08]  /*1fd0*/  DFMA R12, R4, R10, R4 ;  /* 0x0000000a040c722b */ /* 0x000fd00000000004 */
[----:B------:R-:W-:Y:S01]  /*1fe0*/  DMUL R4, R12, R26 ;  /* 0x0000001a0c047228 */ /* 0x000fe20000000000 */
[----:B0-----:R-:W-:-:S05]  /*1ff0*/  IMAD.WIDE R8, R0, 0x8, R8 ;  /* 0x0000000800087825 */ /* 0x001fca00078e0208 */
[----:B------:R0:W-:Y:S02]  /*2000*/  STG.E.64 desc[UR8][R8.64], R6 ;  /* 0x0000000608007986 */ /* 0x0001e4000c101b08 */
[----:B------:R-:W-:-:S08]  /*2010*/  DFMA R10, R4, -R18, R26 ;  /* 0x80000012040a722b */ /* 0x000fd0000000001a */
[----:B------:R-:W-:-:S10]  /*2020*/  DFMA R4, R12, R10, R4 ;  /* 0x0000000a0c04722b */ /* 0x000fd40000000004 */
[----:B------:R-:W-:-:S05]  /*2030*/  FFMA R10, RZ, R19, R5 ;  /* 0x00000013ff0a7223 */ /* 0x000fca0000000005 */
[----:B------:R-:W-:-:S13]  /*2040*/  FSETP.GT.AND P0, PT, |R10|, 1.469367938527859385e-39, PT ;  /* 0x001000000a00780b */ /* 0x000fda0003f04200 */
[----:B0-----:R-:W-:Y:S05]  /*2050*/  @P0 BRA P1, `(.L_x_67) ;  /* 0x0000000000200947 */ /* 0x001fea0000800000 */
        /* <DEDUP_REMOVED lines=8> */
.L_x_67:
[----:B------:R-:W-:Y:S05]  /*20e0*/  BSYNC.RECONVERGENT B2 ;  /* 0x0000000000027941 */ /* 0x000fea0003800200 */
.L_x_66:
[----:B------:R-:W0:Y:S01]  /*20f0*/  MUFU.RCP64H R7, R19 ;  /* 0x0000001300077308 */ /* 0x000e220000001800 */
[----:B------:R-:W-:Y:S01]  /*2100*/  MOV R6, 0x1 ;  /* 0x0000000100067802 */ /* 0x000fe20000000f00 */
[----:B------:R-:W-:Y:S01]  /*2110*/  DMUL R24, R2, R24 ;  /* 0x0000001802187228 */ /* 0x000fe20000000000 */
[----:B------:R-:W-:Y:S01]  /*2120*/  BSSY.RECONVERGENT B2, `(.L_x_68) ;  /* 0x0000016000027945 */ /* 0x000fe20003800200 */
[----:B------:R-:W1:Y:S08]  /*2130*/  LDC.64 R2, c[0x0][0x390] ;  /* 0x0000e400ff027b82 */ /* 0x000e700000000a00 */
[----:B------:R-:W-:Y:S01]  /*2140*/  FSETP.GEU.AND P1, PT, |R25|, 6.5827683646048100446e-37, PT ;  /* 0x036000001900780b */ /* 0x000fe20003f2e200 */
[----:B0-----:R-:W-:-:S08]  /*2150*/  DFMA R8, R6, -R18, 1 ;  /* 0x3ff000000608742b */ /* 0x001fd00000000812 */
[----:B------:R-:W-:Y:S01]  /*2160*/  DFMA R8, R8, R8, R8 ;  /* 0x000000080808722b */ /* 0x000fe20000000008 */
[----:B-1----:R-:W-:-:S07]  /*2170*/  IMAD.WIDE R2, R0, 0x8, R2 ;  /* 0x0000000800027825 */ /* 0x002fce00078e0202 */
[----:B------:R-:W-:Y:S01]  /*2180*/  DFMA R8, R6, R8, R6 ;  /* 0x000000080608722b */ /* 0x000fe20000000006 */
[----:B------:R0:W-:Y:S07]  /*2190*/  STG.E.64 desc[UR8][R2.64], R4 ;  /* 0x0000000402007986 */ /* 0x0001ee000c101b08 */
[----:B------:R-:W-:-:S08]  /*21a0*/  DFMA R6, R8, -R18, 1 ;  /* 0x3ff000000806742b */ /* 0x000fd00000000812 */
[----:B------:R-:W-:-:S08]  /*21b0*/  DFMA R10, R8, R6, R8 ;  /* 0x00000006080a722b */ /* 0x000fd00000000008 */
[----:B------:R-:W-:-:S08]  /*21c0*/  DMUL R6, R10, R24 ;  /* 0x000000180a067228 */ /* 0x000fd00000000000 */
[----:B------:R-:W-:-:S08]  /*21d0*/  DFMA R8, R6, -R18, R24 ;  /* 0x800000120608722b */ /* 0x000fd00000000018 */
[----:B------:R-:W-:-:S10]  /*21e0*/  DFMA R6, R10, R8, R6 ;  /* 0x000000080a06722b */ /* 0x000fd40000000006 */
[----:B------:R-:W-:-:S05]  /*21f0*/  FFMA R8, RZ, R19, R7 ;  /* 0x00000013ff087223 */ /* 0x000fca0000000007 */
[----:B------:R-:W-:-:S13]  /*2200*/  FSETP.GT.AND P0, PT, |R8|, 1.469367938527859385e-39, PT ;  /* 0x001000000800780b */ /* 0x000fda0003f04200 */
[----:B0-----:R-:W-:Y:S05]  /*2210*/  @P0 BRA P1, `(.L_x_69) ;  /* 0x0000000000180947 */ /* 0x001fea0000800000 */
[----:B------:R-:W-:Y:S01]  /*2220*/  IMAD.MOV.U32 R6, RZ, RZ, R24 ;  /* 0x000000ffff067224 */ /* 0x000fe200078e0018 */
[----:B------:R-:W-:Y:S01]  /*2230*/  MOV R4, 0x2280 ;  /* 0x0000228000047802 */ /* 0x000fe20000000f00 */
[----:B------:R-:W-:Y:S02]  /*2240*/  IMAD.MOV.U32 R5, RZ, RZ, R25 ;  /* 0x000000ffff057224 */ /* 0x000fe400078e0019 */
[----:B------:R-:W-:Y:S02]  /*2250*/  IMAD.MOV.U32 R10, RZ, RZ, R18 ;  /* 0x000000ffff0a7224 */ /* 0x000fe400078e0012 */
[----:B------:R-:W-:-:S07]  /*2260*/  IMAD.MOV.U32 R11, RZ, RZ, R19 ;  /* 0x000000ffff0b7224 */ /* 0x000fce00078e0013 */
[----:B------:R-:W-:Y:S05]  /*2270*/  CALL.REL.NOINC `($__internal_1_$__cuda_sm20_div_rn_f64_full) ;  /* 0x0000000000507944 */ /* 0x000fea0003c00000 */
.L_x_69:
[----:B------:R-:W-:Y:S05]  /*2280*/  BSYNC.RECONVERGENT B2 ;  /* 0x0000000000027941 */ /* 0x000fea0003800200 */
.L_x_68:
[----:B------:R-:W0:Y:S02]  /*2290*/  LDC.64 R2, c[0x0][0x398] ;  /* 0x0000e600ff027b82 */ /* 0x000e240000000a00 */
[----:B0-----:R-:W-:-:S05]  /*22a0*/  IMAD.WIDE R2, R0, 0x8, R2 ;  /* 0x0000000800027825 */ /* 0x001fca00078e0202 */
[----:B------:R1:W-:Y:S01]  /*22b0*/  STG.E.64 desc[UR8][R2.64], R6 ;  /* 0x0000000602007986 */ /* 0x0003e2000c101b08 */
[----:B------:R-:W-:Y:S05]  /*22c0*/  BRA `(.L_x_70) ;  /* 0x0000000000307947 */ /* 0x000fea0003800000 */
.L_x_55:
[----:B------:R-:W0:Y:S08]  /*22d0*/  LDC.64 R2, c[0x0][0x380] ;  /* 0x0000e000ff027b82 */ /* 0x000e300000000a00 */
[----:B------:R-:W1:Y:S08]  /*22e0*/  LDC.64 R4, c[0x0][0x388] ;  /* 0x0000e200ff047b82 */ /* 0x000e700000000a00 */
[----:B------:R-:W2:Y:S08]  /*22f0*/  LDC.64 R6, c[0x0][0x390] ;  /* 0x0000e400ff067b82 */ /* 0x000eb00000000a00 */
[----:B------:R-:W3:Y:S01]  /*2300*/  LDC.64 R8, c[0x0][0x398] ;  /* 0x0000e600ff087b82 */ /* 0x000ee20000000a00 */
[----:B0-----:R-:W-:-:S05]  /*2310*/  IMAD.WIDE R2, R0, 0x8, R2 ;  /* 0x0000000800027825 */ /* 0x001fca00078e0202 */
[----:B------:R0:W-:Y:S01]  /*2320*/  STG.E.64 desc[UR8][R2.64], RZ ;  /* 0x000000ff02007986 */ /* 0x0001e2000c101b08 */
[----:B-1----:R-:W-:-:S05]  /*2330*/  IMAD.WIDE R4, R0, 0x8, R4 ;  /* 0x0000000800047825 */ /* 0x002fca00078e0204 */
[----:B------:R0:W-:Y:S01]  /*2340*/  STG.E.64 desc[UR8][R4.64], RZ ;  /* 0x000000ff04007986 */ /* 0x0001e2000c101b08 */
[----:B--2---:R-:W-:-:S05]  /*2350*/  IMAD.WIDE R6, R0, 0x8, R6 ;  /* 0x0000000800067825 */ /* 0x004fca00078e0206 */
[----:B------:R0:W-:Y:S01]  /*2360*/  STG.E.64 desc[UR8][R6.64], RZ ;  /* 0x000000ff06007986 */ /* 0x0001e2000c101b08 */
[----:B---3--:R-:W-:-:S05]  /*2370*/  IMAD.WIDE R8, R0, 0x8, R8 ;  /* 0x0000000800087825 */ /* 0x008fca00078e0208 */
[----:B------:R0:W-:Y:S02]  /*2380*/  STG.E.64 desc[UR8][R8.64], RZ ;  /* 0x000000ff08007986 */ /* 0x0001e4000c101b08 */
.L_x_70:
[----:B------:R-:W-:Y:S05]  /*2390*/  BSYNC.RECONVERGENT B1 ;  /* 0x0000000000017941 */ /* 0x000fea0003800200 */
.L_x_54:
[----:B------:R-:W-:Y:S06]  /*23a0*/  BAR.SYNC.DEFER_BLOCKING 0x0 ;  /* 0x0000000000007b1d */ /* 0x000fec0000010000 */
[----:B------:R-:W-:Y:S05]  /*23b0*/  EXIT ;  /* 0x000000000000794d */ /* 0x000fea0003800000 */
        .weak           $__internal_1_$__cuda_sm20_div_rn_f64_full
        .type           $__internal_1_$__cuda_sm20_div_rn_f64_full,@function
        .size           $__internal_1_$__cuda_sm20_div_rn_f64_full,($__internal_2_$__cuda_sm20_dsqrt_rn_f64_mediumpath_v1 - $__internal_1_$__cuda_sm20_div_rn_f64_full)
$__internal_1_$__cuda_sm20_div_rn_f64_full:
[C---:B------:R-:W-:Y:S01]  /*23c0*/  FSETP.GEU.AND P0, PT, |R11|.reuse, 1.469367938527859385e-39, PT ;  /* 0x001000000b00780b */ /* 0x040fe20003f0e200 */
[----:B------:R-:W-:Y:S01]  /*23d0*/  IMAD.MOV.U32 R39, RZ, RZ, R5 ;  /* 0x000000ffff277224 */ /* 0x000fe200078e0005 */
[----:B------:R-:W-:Y:S01]  /*23e0*/  LOP3.LUT R12, R11, 0x800fffff, RZ, 0xc0, !PT ;  /* 0x800fffff0b0c7812 */ /* 0x000fe200078ec0ff */
[----:B------:R-:W-:Y:S01]  /*23f0*/  IMAD.MOV.U32 R36, RZ, RZ, 0x1 ;  /* 0x00000001ff247424 */ /* 0x000fe200078e00ff */
[----:B------:R-:W-:Y:S01]  /*2400*/  MOV R38, R6 ;  /* 0x0000000600267202 */ /* 0x000fe20000000f00 */
[----:B------:R-:W-:Y:S01]  /*2410*/  BSSY.RECONVERGENT B0, `(.L_x_71) ;  /* 0x0000059000007945 */ /* 0x000fe20003800200 */
[----:B------:R-:W-:Y:S01]  /*2420*/  LOP3.LUT R13, R12, 0x3ff00000, RZ, 0xfc, !PT ;  /* 0x3ff000000c0d7812 */ /* 0x000fe200078efcff */
[----:B------:R-:W-:Y:S01]  /*2430*/  IMAD.MOV.U32 R12, RZ, RZ, R10 ;  /* 0x000000ffff0c7224 */ /* 0x000fe200078e000a */
[C---:B------:R-:W-:Y:S02]  /*2440*/  FSETP.GEU.AND P2, PT, |R39|.reuse, 1.469367938527859385e-39, PT ;  /* 0x001000002700780b */ /* 0x040fe40003f4e200 */
[----:B------:R-:W-:-:S02]  /*2450*/  LOP3.LUT R5, R39, 0x7ff00000, RZ, 0xc0, !PT ;  /* 0x7ff0000027057812 */ /* 0x000fc400078ec0ff */
[----:B------:R-:W-:Y:S01]  /*2460*/  LOP3.LUT R8, R11, 0x7ff00000, RZ, 0xc0, !PT ;  /* 0x7ff000000b087812 */ /* 0x000fe200078ec0ff */
[----:B------:R-:W-:-:S03]  /*2470*/  @!P0 DMUL R12, R10, 8.98846567431157953865e+307 ;  /* 0x7fe000000a0c8828 */ /* 0x000fc60000000000 */
[----:B------:R-:W-:-:S03]  /*2480*/  ISETP.GE.U32.AND P1, PT, R5, R8, PT ;  /* 0x000000080500720c */ /* 0x000fc60003f26070 */
[----:B------:R-:W0:Y:S02]  /*2490*/  MUFU.RCP64H R37, R13 ;  /* 0x0000000d00257308 */ /* 0x000e240000001800 */
[----:B------:R-:W-:Y:S01]  /*24a0*/  @!P2 LOP3.LUT R6, R11, 0x7ff00000, RZ, 0xc0, !PT ;  /* 0x7ff000000b06a812 */ /* 0x000fe200078ec0ff */
[----:B------:R-:W-:Y:S01]  /*24b0*/  @!P2 IMAD.MOV.U32 R42, RZ, RZ, RZ ;  /* 0x000000ffff2aa224 */ /* 0x000fe200078e00ff */
[----:B------:R-:W-:Y:S02]  /*24c0*/  @!P0 LOP3.LUT R8, R13, 0x7ff00000, RZ, 0xc0, !PT ;  /* 0x7ff000000d088812 */ /* 0x000fe400078ec0ff */
[----:B------:R-:W-:Y:S01]  /*24d0*/  @!P2 ISETP.GE.U32.AND P3, PT, R5, R6, PT ;  /* 0x000000060500a20c */ /* 0x000fe20003f66070 */
[----:B------:R-:W-:-:S05]  /*24e0*/  IMAD.MOV.U32 R6, RZ, RZ, 0x1ca00000 ;  /* 0x1ca00000ff067424 */ /* 0x000fca00078e00ff */
[C---:B------:R-:W-:Y:S02]  /*24f0*/  @!P2 SEL R9, R6.reuse, 0x63400000, !P3 ;  /* 0x634000000609a807 */ /* 0x040fe40005800000 */
[----:B------:R-:W-:Y:S02]  /*2500*/  SEL R7, R6, 0x63400000, !P1 ;  /* 0x6340000006077807 */ /* 0x000fe40004800000 */
[----:B------:R-:W-:Y:S01]  /*2510*/  @!P2 LOP3.LUT R9, R9, 0x80000000, R39, 0xf8, !PT ;  /* 0x800000000909a812 */ /* 0x000fe200078ef827 */
[----:B0-----:R-:W-:-:S03]  /*2520*/  DFMA R40, R36, -R12, 1 ;  /* 0x3ff000002428742b */ /* 0x001fc6000000080c */
[----:B------:R-:W-:-:S05]  /*2530*/  @!P2 LOP3.LUT R43, R9, 0x100000, RZ, 0xfc, !PT ;  /* 0x00100000092ba812 */ /* 0x000fca00078efcff */
[----:B------:R-:W-:-:S08]  /*2540*/  DFMA R40, R40, R40, R40 ;  /* 0x000000282828722b */ /* 0x000fd00000000028 */
[----:B------:R-:W-:Y:S01]  /*2550*/  DFMA R36, R36, R40, R36 ;  /* 0x000000282424722b */ /* 0x000fe20000000024 */
[----:B------:R-:W-:Y:S01]  /*2560*/  LOP3.LUT R41, R7, 0x800fffff, R39, 0xf8, !PT ;  /* 0x800fffff07297812 */ /* 0x000fe200078ef827 */
[----:B------:R-:W-:Y:S01]  /*2570*/  IMAD.MOV.U32 R40, RZ, RZ, R38 ;  /* 0x000000ffff287224 */ /* 0x000fe200078e0026 */
[----:B------:R-:W-:-:S05]  /*2580*/  MOV R7, R5 ;  /* 0x0000000500077202 */ /* 0x000fca0000000f00 */
[----:B------:R-:W-:Y:S02]  /*2590*/  DFMA R44, R36, -R12, 1 ;  /* 0x3ff00000242c742b */ /* 0x000fe4000000080c */
[----:B------:R-:W-:-:S06]  /*25a0*/  @!P2 DFMA R40, R40, 2, -R42 ;  /* 0x400000002828a82b */ /* 0x000fcc000000082a */
[----:B------:R-:W-:-:S04]  /*25b0*/  DFMA R44, R36, R44, R36 ;  /* 0x0000002c242c722b */ /* 0x000fc80000000024 */
[----:B------:R-:W-:-:S04]  /*25c0*/  @!P2 LOP3.LUT R7, R41, 0x7ff00000, RZ, 0xc0, !PT ;  /* 0x7ff000002907a812 */ /* 0x000fc800078ec0ff */
[----:B------:R-:W-:Y:S01]  /*25d0*/  DMUL R42, R44, R40 ;  /* 0x000000282c2a7228 */ /* 0x000fe20000000000 */
[----:B------:R-:W-:-:S05]  /*25e0*/  VIADD R9, R7, 0xffffffff ;  /* 0xffffffff07097836 */ /* 0x000fca0000000000 */
[----:B------:R-:W-:Y:S01]  /*25f0*/  ISETP.GT.U32.AND P0, PT, R9, 0x7feffffe, PT ;  /* 0x7feffffe0900780c */ /* 0x000fe20003f04070 */
[----:B------:R-:W-:Y:S01]  /*2600*/  VIADD R9, R8, 0xffffffff ;  /* 0xffffffff08097836 */ /* 0x000fe20000000000 */
[----:B------:R-:W-:-:S04]  /*2610*/  DFMA R36, R42, -R12, R40 ;  /* 0x8000000c2a24722b */ /* 0x000fc80000000028 */
[----:B------:R-:W-:-:S04]  /*2620*/  ISETP.GT.U32.OR P0, PT, R9, 0x7feffffe, P0 ;  /* 0x7feffffe0900780c */ /* 0x000fc80000704470 */
[----:B------:R-:W-:-:S09]  /*2630*/  DFMA R36, R44, R36, R42 ;  /* 0x000000242c24722b */ /* 0x000fd2000000002a */
[----:B------:R-:W-:Y:S05]  /*2640*/  @P0 BRA `(.L_x_72) ;  /* 0x0000000000740947 */ /* 0x000fea0003800000 */
[----:B------:R-:W-:-:S04]  /*2650*/  LOP3.LUT R8, R11, 0x7ff00000, RZ, 0xc0, !PT ;  /* 0x7ff000000b087812 */ /* 0x000fc800078ec0ff */
[CC--:B------:R-:W-:Y:S02]  /*2660*/  VIADDMNMX R7, R5.reuse, -R8.reuse, 0xb9600000, !PT ;  /* 0xb960000005077446 */ /* 0x0c0fe40007800908 */
[----:B------:R-:W-:Y:S01]  /*2670*/  ISETP.GE.U32.AND P0, PT, R5, R8, PT ;  /* 0x000000080500720c */ /* 0x000fe20003f06070 */
[----:B------:R-:W-:Y:S01]  /*2680*/  IMAD.MOV.U32 R8, RZ, RZ, RZ ;  /* 0x000000ffff087224 */ /* 0x000fe200078e00ff */
[----:B------:R-:W-:Y:S02]  /*2690*/  VIMNMX R7, PT, PT, R7, 0x46a00000, PT ;  /* 0x46a0000007077848 */ /* 0x000fe40003fe0100 */
[----:B------:R-:W-:-:S05]  /*26a0*/  SEL R6, R6, 0x63400000, !P0 ;  /* 0x6340000006067807 */ /* 0x000fca0004000000 */
[----:B------:R-:W-:-:S04]  /*26b0*/  IMAD.IADD R6, R7, 0x1, -R6 ;  /* 0x0000000107067824 */ /* 0x000fc800078e0a06 */
[----:B------:R-:W-:-:S06]  /*26c0*/  VIADD R9, R6, 0x7fe00000 ;  /* 0x7fe0000006097836 */ /* 0x000fcc0000000000 */
[----:B------:R-:W-:-:S10]  /*26d0*/  DMUL R42, R36, R8 ;  /* 0x00000008242a7228 */ /* 0x000fd40000000000 */
[----:B------:R-:W-:-:S13]  /*26e0*/  FSETP.GTU.AND P0, PT, |R43|, 1.469367938527859385e-39, PT ;  /* 0x001000002b00780b */ /* 0x000fda0003f0c200 */
[----:B------:R-:W-:Y:S05]  /*26f0*/  @P0 BRA `(.L_x_73) ;  /* 0x0000000000a80947 */ /* 0x000fea0003800000 */
[----:B------:R-:W-:-:S06]  /*2700*/  DFMA R12, R36, -R12, R40 ;  /* 0x8000000c240c722b */ /* 0x000fcc0000000028 */
[----:B------:R-:W-:-:S04]  /*2710*/  MOV R12, RZ ;  /* 0x000000ff000c7202 */ /* 0x000fc80000000f00 */
[C---:B------:R-:W-:Y:S02]  /*2720*/  FSETP.NEU.AND P0, PT, R13.reuse, RZ, PT ;  /* 0x000000ff0d00720b */ /* 0x040fe40003f0d000 */
[----:B------:R-:W-:-:S04]  /*2730*/  LOP3.LUT R10, R13, 0x80000000, R11, 0x48, !PT ;  /* 0x800000000d0a7812 */ /* 0x000fc800078e480b */
[----:B------:R-:W-:-:S07]  /*2740*/  LOP3.LUT R13, R10, R9, RZ, 0xfc, !PT ;  /* 0x000000090a0d7212 */ /* 0x000fce00078efcff */
[----:B------:R-:W-:Y:S05]  /*2750*/  @!P0 BRA `(.L_x_73) ;  /* 0x0000000000908947 */ /* 0x000fea0003800000 */
[----:B------:R-:W-:Y:S01]  /*2760*/  IMAD.MOV R9, RZ, RZ, -R6 ;  /* 0x000000ffff097224 */ /* 0x000fe200078e0a06 */
[----:B------:R-:W-:Y:S01]  /*2770*/  IADD3 R6, PT, PT, -R6, -0x43300000, RZ ;  /* 0xbcd0000006067810 */ /* 0x000fe20007ffe1ff */
[----:B------:R-:W-:-:S06]  /*2780*/  IMAD.MOV.U32 R8, RZ, RZ, RZ ;  /* 0x000000ffff087224 */ /* 0x000fcc00078e00ff */
[----:B------:R-:W-:Y:S02]  /*2790*/  DFMA R8, R42, -R8, R36 ;  /* 0x800000082a08722b */ /* 0x000fe40000000024 */
[----:B------:R-:W-:-:S08]  /*27a0*/  DMUL.RP R36, R36, R12 ;  /* 0x0000000c24247228 */ /* 0x000fd00000008000 */
[----:B------:R-:W-:Y:S02]  /*27b0*/  FSETP.NEU.AND P0, PT, |R9|, R6, PT ;  /* 0x000000060900720b */ /* 0x000fe40003f0d200 */
[----:B------:R-:W-:Y:S02]  /*27c0*/  LOP3.LUT R10, R37, R10, RZ, 0x3c, !PT ;  /* 0x0000000a250a7212 */ /* 0x000fe400078e3cff */
[----:B------:R-:W-:Y:S02]  /*27d0*/  FSEL R6, R36, R42, !P0 ;  /* 0x0000002a24067208 */ /* 0x000fe40004000000 */
[----:B------:R-:W-:-:S03]  /*27e0*/  FSEL R7, R10, R43, !P0 ;  /* 0x0000002b0a077208 */ /* 0x000fc60004000000 */
[----:B------:R-:W-:Y:S02]  /*27f0*/  IMAD.MOV.U32 R42, RZ, RZ, R6 ;  /* 0x000000ffff2a7224 */ /* 0x000fe400078e0006 */
[----:B------:R-:W-:Y:S01]  /*2800*/  IMAD.MOV.U32 R43, RZ, RZ, R7 ;  /* 0x000000ffff2b7224 */ /* 0x000fe200078e0007 */
[----:B------:R-:W-:Y:S06]  /*2810*/  BRA `(.L_x_73) ;  /* 0x0000000000607947 */ /* 0x000fec0003800000 */
.L_x_72:
[----:B------:R-:W-:-:S14]  /*2820*/  DSETP.NAN.AND P0, PT, R38, R38, PT ;  /* 0x000000262600722a */ /* 0x000fdc0003f08000 */
[----:B------:R-:W-:Y:S05]  /*2830*/  @P0 BRA `(.L_x_74) ;  /* 0x00000000004c0947 */ /* 0x000fea0003800000 */
[----:B------:R-:W-:-:S14]  /*2840*/  DSETP.NAN.AND P0, PT, R10, R10, PT ;  /* 0x0000000a0a00722a */ /* 0x000fdc0003f08000 */
[----:B------:R-:W-:Y:S05]  /*2850*/  @P0 BRA `(.L_x_75) ;  /* 0x0000000000340947 */ /* 0x000fea0003800000 */
[----:B------:R-:W-:Y:S01]  /*2860*/  ISETP.NE.AND P0, PT, R7, R8, PT ;  /* 0x000000080700720c */ /* 0x000fe20003f05270 */
[----:B------:R-:W-:Y:S01]  /*2870*/  IMAD.MOV.U32 R42, RZ, RZ, 0x0 ;  /* 0x00000000ff2a7424 */ /* 0x000fe200078e00ff */
[----:B------:R-:W-:-:S11]  /*2880*/  MOV R43, 0xfff80000 ;  /* 0xfff80000002b7802 */ /* 0x000fd60000000f00 */
[----:B------:R-:W-:Y:S05]  /*2890*/  @!P0 BRA `(.L_x_73) ;  /* 0x0000000000408947 */ /* 0x000fea0003800000 */
[----:B------:R-:W-:Y:S02]  /*28a0*/  ISETP.NE.AND P0, PT, R7, 0x7ff00000, PT ;  /* 0x7ff000000700780c */ /* 0x000fe40003f05270 */
[----:B------:R-:W-:Y:S02]  /*28b0*/  LOP3.LUT R11, R39, 0x80000000, R11, 0x48, !PT ;  /* 0x80000000270b7812 */ /* 0x000fe400078e480b */
[----:B------:R-:W-:-:S13]  /*28c0*/  ISETP.EQ.OR P0, PT, R8, RZ, !P0 ;  /* 0x000000ff0800720c */ /* 0x000fda0004702670 */
[----:B------:R-:W-:Y:S01]  /*28d0*/  @P0 LOP3.LUT R5, R11, 0x7ff00000, RZ, 0xfc, !PT ;  /* 0x7ff000000b050812 */ /* 0x000fe200078efcff */
[----:B------:R-:W-:Y:S02]  /*28e0*/  @!P0 IMAD.MOV.U32 R42, RZ, RZ, RZ ;  /* 0x000000ffff2a8224 */ /* 0x000fe400078e00ff */
[----:B------:R-:W-:Y:S02]  /*28f0*/  @!P0 IMAD.MOV.U32 R43, RZ, RZ, R11 ;  /* 0x000000ffff2b8224 */ /* 0x000fe400078e000b */
[----:B------:R-:W-:Y:S02]  /*2900*/  @P0 IMAD.MOV.U32 R42, RZ, RZ, RZ ;  /* 0x000000ffff2a0224 */ /* 0x000fe400078e00ff */
[----:B------:R-:W-:Y:S01]  /*2910*/  @P0 IMAD.MOV.U32 R43, RZ, RZ, R5 ;  /* 0x000000ffff2b0224 */ /* 0x000fe200078e0005 */
[----:B------:R-:W-:Y:S06]  /*2920*/  BRA `(.L_x_73) ;  /* 0x00000000001c7947 */ /* 0x000fec0003800000 */
.L_x_75:
[----:B------:R-:W-:Y:S01]  /*2930*/  LOP3.LUT R5, R11, 0x80000, RZ, 0xfc, !PT ;  /* 0x000800000b057812 */ /* 0x000fe200078efcff */
[----:B------:R-:W-:-:S03]  /*2940*/  IMAD.MOV.U32 R42, RZ, RZ, R10 ;  /* 0x000000ffff2a7224 */ /* 0x000fc600078e000a */
[----:B------:R-:W-:Y:S01]  /*2950*/  MOV R43, R5 ;  /* 0x00000005002b7202 */ /* 0x000fe20000000f00 */
[----:B------:R-:W-:Y:S06]  /*2960*/  BRA `(.L_x_73) ;  /* 0x00000000000c7947 */ /* 0x000fec0003800000 */
.L_x_74:
[----:B------:R-:W-:Y:S01]  /*2970*/  LOP3.LUT R5, R39, 0x80000, RZ, 0xfc, !PT ;  /* 0x0008000027057812 */ /* 0x000fe200078efcff */
[----:B------:R-:W-:-:S04]  /*2980*/  IMAD.MOV.U32 R42, RZ, RZ, R38 ;  /* 0x000000ffff2a7224 */ /* 0x000fc800078e0026 */
[----:B------:R-:W-:-:S07]  /*2990*/  IMAD.MOV.U32 R43, RZ, RZ, R5 ;  /* 0x000000ffff2b7224 */ /* 0x000fce00078e0005 */
.L_x_73:
[----:B------:R-:W-:Y:S05]  /*29a0*/  BSYNC.RECONVERGENT B0 ;  /* 0x0000000000007941 */ /* 0x000fea0003800200 */
.L_x_71:
[----:B------:R-:W-:Y:S02]  /*29b0*/  IMAD.MOV.U32 R5, RZ, RZ, 0x0 ;  /* 0x00000000ff057424 */ /* 0x000fe400078e00ff */
[----:B------:R-:W-:Y:S02]  /*29c0*/  IMAD.MOV.U32 R6, RZ, RZ, R42 ;  /* 0x000000ffff067224 */ /* 0x000fe400078e002a */
[----:B------:R-:W-:Y:S01]  /*29d0*/  IMAD.MOV.U32 R7, RZ, RZ, R43 ;  /* 0x000000ffff077224 */ /* 0x000fe200078e002b */
[----:B------:R-:W-:Y:S06]  /*29e0*/  RET.REL.NODEC R4 `(_Z10calcforcesPdS_S_S_S_S_S_) ;  /* 0xffffffd404847950 */ /* 0x000fec0003c3ffff */
        .weak           $__internal_2_$__cuda_sm20_dsqrt_rn_f64_mediumpath_v1
        .type           $__internal_2_$__cuda_sm20_dsqrt_rn_f64_mediumpath_v1,@function
        .size           $__internal_2_$__cuda_sm20_dsqrt_rn_f64_mediumpath_v1,($_Z10calcforcesPdS_S_S_S_S_S_$__internal_accurate_pow - $__internal_2_$__cuda_sm20_dsqrt_rn_f64_mediumpath_v1)
$__internal_2_$__cuda_sm20_dsqrt_rn_f64_mediumpath_v1:
[----:B------:R-:W-:Y:S01]  /*29f0*/  ISETP.GE.U32.AND P0, PT, R6, -0x3400000, PT ;  /* 0xfcc000000600780c */ /* 0x000fe20003f06070 */
[----:B------:R-:W-:Y:S01]  /*2a00*/  BSSY.RECONVERGENT B1, `(.L_x_76) ;  /* 0x0000028000017945 */ /* 0x000fe20003800200 */
[----:B------:R-:W-:Y:S01]  /*2a10*/  MOV R11, R9 ;  /* 0x00000009000b7202 */ /* 0x000fe20000000f00 */
[----:B------:R-:W-:Y:S02]  /*2a20*/  IMAD.MOV.U32 R6, RZ, RZ, R36 ;  /* 0x000000ffff067224 */ /* 0x000fe400078e0024 */
[----:B------:R-:W-:Y:S02]  /*2a30*/  IMAD.MOV.U32 R7, RZ, RZ, R37 ;  /* 0x000000ffff077224 */ /* 0x000fe400078e0025 */
[----:B------:R-:W-:Y:S02]  /*2a40*/  IMAD.MOV.U32 R8, RZ, RZ, R16 ;  /* 0x000000ffff087224 */ /* 0x000fe400078e0010 */
[----:B------:R-:W-:-:S04]  /*2a50*/  IMAD.MOV.U32 R9, RZ, RZ, R17 ;  /* 0x000000ffff097224 */ /* 0x000fc800078e0011 */
[----:B------:R-:W-:Y:S05]  /*2a60*/  @!P0 BRA `(.L_x_77) ;  /* 0x0000000000208947 */ /* 0x000fea0003800000 */
[----:B------:R-:W-:-:S10]  /*2a70*/  DFMA.RM R6, R6, R10, R12 ;  /* 0x0000000a0606722b */ /* 0x000fd4000000400c */
[----:B------:R-:W-:-:S05]  /*2a80*/  IADD3 R10, P0, PT, R6, 0x1, RZ ;  /* 0x00000001060a7810 */ /* 0x000fca0007f1e0ff */
[----:B------:R-:W-:-:S06]  /*2a90*/  IMAD.X R11, RZ, RZ, R7, P0 ;  /* 0x000000ffff0b7224 */ /* 0x000fcc00000e0607 */
[----:B------:R-:W-:-:S08]  /*2aa0*/  DFMA.RP R8, -R6, R10, R8 ;  /* 0x0000000a0608722b */ /* 0x000fd00000008108 */
[----:B------:R-:W-:-:S06]  /*2ab0*/  DSETP.GT.AND P0, PT, R8, RZ, PT ;  /* 0x000000ff0800722a */ /* 0x000fcc0003f04000 */
[----:B------:R-:W-:Y:S02]  /*2ac0*/  FSEL R6, R10, R6, P0 ;  /* 0x000000060a067208 */ /* 0x000fe40000000000 */
[----:B------:R-:W-:Y:S01]  /*2ad0*/  FSEL R7, R11, R7, P0 ;  /* 0x000000070b077208 */ /* 0x000fe20000000000 */
[----:B------:R-:W-:Y:S06]  /*2ae0*/  BRA `(.L_x_78) ;  /* 0x0000000000647947 */ /* 0x000fec0003800000 */
.L_x_77:
[----:B------:R-:W-:-:S14]  /*2af0*/  DSETP.NE.AND P0, PT, R8, RZ, PT ;  /* 0x000000ff0800722a */ /* 0x000fdc0003f05000 */
[----:B------:R-:W-:Y:S05]  /*2b00*/  @!P0 BRA `(.L_x_79) ;  /* 0x0000000000588947 */ /* 0x000fea0003800000 */
[----:B------:R-:W-:-:S13]  /*2b10*/  ISETP.GE.AND P0, PT, R9, RZ, PT ;  /* 0x000000ff0900720c */ /* 0x000fda0003f06270 */
[----:B------:R-:W-:Y:S01]  /*2b20*/  @!P0 MOV R6, 0x0 ;  /* 0x0000000000068802 */ /* 0x000fe20000000f00 */
[----:B------:R-:W-:Y:S01]  /*2b30*/  @!P0 IMAD.MOV.U32 R7, RZ, RZ, -0x80000 ;  /* 0xfff80000ff078424 */ /* 0x000fe200078e00ff */
[----:B------:R-:W-:Y:S06]  /*2b40*/  @!P0 BRA `(.L_x_78) ;  /* 0x00000000004c8947 */ /* 0x000fec0003800000 */
[----:B------:R-:W-:-:S13]  /*2b50*/  ISETP.GT.AND P0, PT, R9, 0x7fefffff, PT ;  /* 0x7fefffff0900780c */ /* 0x000fda0003f04270 */
[----:B------:R-:W-:Y:S05]  /*2b60*/  @P0 BRA `(.L_x_79) ;  /* 0x0000000000400947 */ /* 0x000fea0003800000 */
[----:B------:R-:W-:Y:S01]  /*2b70*/  DMUL R6, R8, 8.11296384146066816958e+31 ;  /* 0x4690000008067828 */ /* 0x000fe20000000000 */
[----:B------:R-:W-:Y:S02]  /*2b80*/  IMAD.MOV.U32 R12, RZ, RZ, 0x0 ;  /* 0x00000000ff0c7424 */ /* 0x000fe400078e00ff */
[----:B------:R-:W-:Y:S02]  /*2b90*/  IMAD.MOV.U32 R8, RZ, RZ, RZ ;  /* 0x000000ffff087224 */ /* 0x000fe400078e00ff */
[----:B------:R-:W-:Y:S01]  /*2ba0*/  IMAD.MOV.U32 R13, RZ, RZ, 0x3fd80000 ;  /* 0x3fd80000ff0d7424 */ /* 0x000fe200078e00ff */
[----:B------:R-:W0:Y:S03]  /*2bb0*/  MUFU.RSQ64H R9, R7 ;  /* 0x0000000700097308 */ /* 0x000e260000001c00 */
[----:B0-----:R-:W-:-:S08]  /*2bc0*/  DMUL R10, R8, R8 ;  /* 0x00000008080a7228 */ /* 0x001fd00000000000 */
[----:B------:R-:W-:-:S08]  /*2bd0*/  DFMA R10, R6, -R10, 1 ;  /* 0x3ff00000060a742b */ /* 0x000fd0000000080a */
[----:B------:R-:W-:Y:S02]  /*2be0*/  DFMA R12, R10, R12, 0.5 ;  /* 0x3fe000000a0c742b */ /* 0x000fe4000000000c */
[----:B------:R-:W-:-:S08]  /*2bf0*/  DMUL R10, R8, R10 ;  /* 0x0000000a080a7228 */ /* 0x000fd00000000000 */
[----:B------:R-:W-:-:S08]  /*2c00*/  DFMA R10, R12, R10, R8 ;  /* 0x0000000a0c0a722b */ /* 0x000fd00000000008 */
[----:B------:R-:W-:Y:S02]  /*2c10*/  DMUL R8, R6, R10 ;  /* 0x0000000a06087228 */ /* 0x000fe40000000000 */
[----:B------:R-:W-:-:S06]  /*2c20*/  IADD3 R11, PT, PT, R11, -0x100000, RZ ;  /* 0xfff000000b0b7810 */ /* 0x000fcc0007ffe0ff */
[----:B------:R-:W-:-:S08]  /*2c30*/  DFMA R12, R8, -R8, R6 ;  /* 0x80000008080c722b */ /* 0x000fd00000000006 */
[----:B------:R-:W-:-:S10]  /*2c40*/  DFMA R6, R10, R12, R8 ;  /* 0x0000000c0a06722b */ /* 0x000fd40000000008 */
[----:B------:R-:W-:Y:S01]  /*2c50*/  VIADD R7, R7, 0xfcb00000 ;  /* 0xfcb0000007077836 */ /* 0x000fe20000000000 */
[----:B------:R-:W-:Y:S06]  /*2c60*/  BRA `(.L_x_78) ;  /* 0x0000000000047947 */ /* 0x000fec0003800000 */
.L_x_79:
[----:B------:R-:W-:-:S11]  /*2c70*/  DADD R6, R8, R8 ;  /* 0x0000000008067229 */ /* 0x000fd60000000008 */
.L_x_78:
[----:B------:R-:W-:Y:S05]  /*2c80*/  BSYNC.RECONVERGENT B1 ;  /* 0x0000000000017941 */ /* 0x000fea0003800200 */
.L_x_76:
[----:B------:R-:W-:Y:S02]  /*2c90*/  IMAD.MOV.U32 R5, RZ, RZ, 0x0 ;  /* 0x00000000ff057424 */ /* 0x000fe400078e00ff */
[----:B------:R-:W-:Y:S02]  /*2ca0*/  IMAD.MOV.U32 R18, RZ, RZ, R6 ;  /* 0x000000ffff127224 */ /* 0x000fe400078e0006 */
[----:B------:R-:W-:Y:S01]  /*2cb0*/  IMAD.MOV.U32 R19, RZ, RZ, R7 ;  /* 0x000000ffff137224 */ /* 0x000fe200078e0007 */
[----:B------:R-:W-:Y:S06]  /*2cc0*/  RET.REL.NODEC R4 `(_Z10calcforcesPdS_S_S_S_S_S_) ;  /* 0xffffffd004cc7950 */ /* 0x000fec0003c3ffff */
        .type           $_Z10calcforcesPdS_S_S_S_S_S_$__internal_accurate_pow,@function
        .size           $_Z10calcforcesPdS_S_S_S_S_S_$__internal_accurate_pow,(.L_x_85 - $_Z10calcforcesPdS_S_S_S_S_S_$__internal_accurate_pow)
$_Z10calcforcesPdS_S_S_S_S_S_$__internal_accurate_pow:
[----:B------:R-:W-:Y:S01]  /*2cd0*/  ISETP.GT.U32.AND P3, PT, R43, 0xfffff, PT ;  /* 0x000fffff2b00780c */ /* 0x000fe20003f64070 */
[----:B------:R-:W-:Y:S01]  /*2ce0*/  IMAD.MOV.U32 R22, RZ, RZ, RZ ;  /* 0x000000ffff167224 */ /* 0x000fe200078e00ff */
[----:B------:R-:W-:Y:S01]  /*2cf0*/  MOV R9, R43 ;  /* 0x0000002b00097202 */ /* 0x000fe20000000f00 */
[----:B------:R-:W-:Y:S01]  /*2d00*/  IMAD.MOV.U32 R12, RZ, RZ, 0x41ad3b5a ;  /* 0x41ad3b5aff0c7424 */ /* 0x000fe200078e00ff */
[----:B------:R-:W-:Y:S01]  /*2d10*/  UMOV UR6, 0x7d2cafe2 ;  /* 0x7d2cafe200067882 */ /* 0x000fe20000000000 */
[----:B------:R-:W-:Y:S01]  /*2d20*/  IMAD.MOV.U32 R13, RZ, RZ, 0x3ed0f5d2 ;  /* 0x3ed0f5d2ff0d7424 */ /* 0x000fe200078e00ff */
[----:B------:R-:W-:Y:S01]  /*2d30*/  UMOV UR7, 0x3eb0f5ff ;  /* 0x3eb0f5ff00077882 */ /* 0x000fe20000000000 */
[----:B------:R-:W-:Y:S01]  /*2d40*/  SHF.R.U32.HI R43, RZ, 0x14, R43 ;  /* 0x00000014ff2b7819 */ /* 0x000fe2000001162b */
[----:B------:R-:W-:Y:S01]  /*2d50*/  UMOV UR10, 0xfefa39ef ;  /* 0xfefa39ef000a7882 */ /* 0x000fe20000000000 */
[----:B------:R-:W-:-:S04]  /*2d60*/  UMOV UR11, 0x3fe62e42 ;  /* 0x3fe62e42000b7882 */ /* 0x000fc80000000000 */
[----:B------:R-:W-:-:S10]  /*2d70*/  @!P3 DMUL R4, R8, 1.80143985094819840000e+16 ;  /* 0x435000000804b828 */ /* 0x000fd40000000000 */
[----:B------:R-:W-:Y:S01]  /*2d80*/  @!P3 IMAD.MOV.U32 R9, RZ, RZ, R5 ;  /* 0x000000ffff09b224 */ /* 0x000fe200078e0005 */
[----:B------:R-:W-:Y:S01]  /*2d90*/  @!P3 LEA.HI R43, R5, 0xffffffca, RZ, 0xc ;  /* 0xffffffca052bb811 */ /* 0x000fe200078f60ff */
[----:B------:R-:W-:-:S03]  /*2da0*/  @!P3 IMAD.MOV.U32 R8, RZ, RZ, R4 ;  /* 0x000000ffff08b224 */ /* 0x000fc600078e0004 */
[----:B------:R-:W-:Y:S01]  /*2db0*/  LOP3.LUT R9, R9, 0x800fffff, RZ, 0xc0, !PT ;  /* 0x800fffff09097812 */ /* 0x000fe200078ec0ff */
[----:B------:R-:W-:Y:S02]  /*2dc0*/  IMAD.MOV.U32 R38, RZ, RZ, R8 ;  /* 0x000000ffff267224 */ /* 0x000fe400078e0008 */
[----:B------:R-:W-:Y:S01]  /*2dd0*/  VIADD R4, R43, 0xfffffc01 ;  /* 0xfffffc012b047836 */ /* 0x000fe20000000000 */
[----:B------:R-:W-:-:S04]  /*2de0*/  LOP3.LUT R39, R9, 0x3ff00000, RZ, 0xfc, !PT ;  /* 0x3ff0000009277812 */ /* 0x000fc800078efcff */
[----:B------:R-:W-:-:S13]  /*2df0*/  ISETP.GE.U32.AND P4, PT, R39, 0x3ff6a09f, PT ;  /* 0x3ff6a09f2700780c */ /* 0x000fda0003f86070 */
[----:B------:R-:W-:Y:S02]  /*2e00*/  @P4 VIADD R9, R39, 0xfff00000 ;  /* 0xfff0000027094836 */ /* 0x000fe40000000000 */
[----:B------:R-:W-:-:S03]  /*2e10*/  @P4 VIADD R4, R43, 0xfffffc02 ;  /* 0xfffffc022b044836 */ /* 0x000fc60000000000 */
[----:B------:R-:W-:-:S06]  /*2e20*/  @P4 MOV R39, R9 ;  /* 0x0000000900274202 */ /* 0x000fcc0000000f00 */
[C---:B------:R-:W-:Y:S02]  /*2e30*/  DADD R10, R38.reuse, 1 ;  /* 0x3ff00000260a7429 */ /* 0x040fe40000000000 */
[----:B------:R-:W-:-:S04]  /*2e40*/  DADD R38, R38, -1 ;  /* 0xbff0000026267429 */ /* 0x000fc80000000000 */
[----:B------:R-:W0:Y:S02]  /*2e50*/  MUFU.RCP64H R23, R11 ;  /* 0x0000000b00177308 */ /* 0x000e240000001800 */
[----:B0-----:R-:W-:-:S08]  /*2e60*/  DFMA R8, -R10, R22, 1 ;  /* 0x3ff000000a08742b */ /* 0x001fd00000000116 */
[----:B------:R-:W-:-:S08]  /*2e70*/  DFMA R8, R8, R8, R8 ;  /* 0x000000080808722b */ /* 0x000fd00000000008 */
[----:B------:R-:W-:-:S08]  /*2e80*/  DFMA R22, R22, R8, R22 ;  /* 0x000000081616722b */ /* 0x000fd00000000016 */
[----:B------:R-:W-:-:S08]  /*2e90*/  DMUL R8, R38, R22 ;  /* 0x0000001626087228 */ /* 0x000fd00000000000 */
[----:B------:R-:W-:-:S08]  /*2ea0*/  DFMA R8, R38, R22, R8 ;  /* 0x000000162608722b */ /* 0x000fd00000000008 */
[----:B------:R-:W-:Y:S02]  /*2eb0*/  DMUL R36, R8, R8 ;  /* 0x0000000808247228 */ /* 0x000fe40000000000 */
[----:B------:R-:W-:-:S06]  /*2ec0*/  DADD R24, R38, -R8 ;  /* 0x0000000026187229 */ /* 0x000fcc0000000808 */
[----:B------:R-:W-:Y:S01]  /*2ed0*/  DFMA R10, R36, UR6, R12 ;  /* 0x00000006240a7c2b */ /* 0x000fe2000800000c */
[----:B------:R-:W-:Y:S01]  /*2ee0*/  UMOV UR6, 0x75488a3f ;  /* 0x75488a3f00067882 */ /* 0x000fe20000000000 */
[----:B------:R-:W-:Y:S01]  /*2ef0*/  UMOV UR7, 0x3ef3b20a ;  /* 0x3ef3b20a00077882 */ /* 0x000fe20000000000 */
[----:B------:R-:W-:Y:S02]  /*2f00*/  DADD R24, R24, R24 ;  /* 0x0000000018187229 */ /* 0x000fe40000000018 */
[----:B------:R-:W-:-:S03]  /*2f10*/  DMUL R12, R8, R8 ;  /* 0x00000008080c7228 */ /* 0x000fc60000000000 */
[----:B------:R-:W-:Y:S01]  /*2f20*/  DFMA R10, R36, R10, UR6 ;  /* 0x00000006240a7e2b */ /* 0x000fe2000800000a */
[----:B------:R-:W-:Y:S01]  /*2f30*/  UMOV UR6, 0xe4faecd5 ;  /* 0xe4faecd500067882 */ /* 0x000fe20000000000 */
[----:B------:R-:W-:Y:S01]  /*2f40*/  UMOV UR7, 0x3f1745cd ;  /* 0x3f1745cd00077882 */ /* 0x000fe20000000000 */
[----:B------:R-:W-:-:S05]  /*2f50*/  DFMA R24, R38, -R8, R24 ;  /* 0x800000082618722b */ /* 0x000fca0000000018 */
[----:B------:R-:W-:Y:S01]  /*2f60*/  DFMA R10, R36, R10, UR6 ;  /* 0x00000006240a7e2b */ /* 0x000fe2000800000a */
[----:B------:R-:W-:Y:S01]  /*2f70*/  UMOV UR6, 0x258a578b ;  /* 0x258a578b00067882 */ /* 0x000fe20000000000 */
[----:B------:R-:W-:Y:S01]  /*2f80*/  UMOV UR7, 0x3f3c71c7 ;  /* 0x3f3c71c700077882 */ /* 0x000fe20000000000 */
[----:B------:R-:W-:-:S05]  /*2f90*/  DMUL R22, R22, R24 ;  /* 0x0000001816167228 */ /* 0x000fca0000000000 */
[----:B------:R-:W-:Y:S01]  /*2fa0*/  DFMA R10, R36, R10, UR6 ;  /* 0x00000006240a7e2b */ /* 0x000fe2000800000a */
[----:B------:R-:W-:Y:S01]  /*2fb0*/  UMOV UR6, 0x9242b910 ;  /* 0x9242b91000067882 */ /* 0x000fe20000000000 */
[----:B------:R-:W-:-:S03]  /*2fc0*/  UMOV UR7, 0x3f624924 ;  /* 0x3f62492400077882 */ /* 0x000fc60000000000 */
[----:B------:R-:W-:Y:S01]  /*2fd0*/  VIADD R39, R23, 0x100000 ;  /* 0x0010000017277836 */ /* 0x000fe20000000000 */
[----:B------:R-:W-:Y:S02]  /*2fe0*/  MOV R38, R22 ;  /* 0x0000001600267202 */ /* 0x000fe40000000f00 */
[----:B------:R-:W-:Y:S01]  /*2ff0*/  DFMA R10, R36, R10, UR6 ;  /* 0x00000006240a7e2b */ /* 0x000fe2000800000a */
[----:B------:R-:W-:Y:S01]  /*3000*/  UMOV UR6, 0x99999dfb ;  /* 0x99999dfb00067882 */ /* 0x000fe20000000000 */
[----:B------:R-:W-:-:S06]  /*3010*/  UMOV UR7, 0x3f899999 ;  /* 0x3f89999900077882 */ /* 0x000fcc0000000000 */
[----:B------:R-:W-:Y:S01]  /*3020*/  DFMA R20, R36, R10, UR6 ;  /* 0x0000000624147e2b */ /* 0x000fe2000800000a */
[----:B------:R-:W-:Y:S01]  /*3030*/  UMOV UR6, 0x55555555 ;  /* 0x5555555500067882 */ /* 0x000fe20000000000 */
[----:B------:R-:W-:-:S06]  /*3040*/  UMOV UR7, 0x3fb55555 ;  /* 0x3fb5555500077882 */ /* 0x000fcc0000000000 */
[----:B------:R-:W-:-:S08]  /*3050*/  DFMA R10, R36, R20, UR6 ;  /* 0x00000006240a7e2b */ /* 0x000fd00008000014 */
[----:B------:R-:W-:Y:S01]  /*3060*/  DADD R26, -R10, UR6 ;  /* 0x000000060a1a7e29 */ /* 0x000fe20008000100 */
[----:B------:R-:W-:Y:S01]  /*3070*/  UMOV UR6, 0xb9e7b0 ;  /* 0x00b9e7b000067882 */ /* 0x000fe20000000000 */
[----:B------:R-:W-:-:S06]  /*3080*/  UMOV UR7, 0x3c46a4cb ;  /* 0x3c46a4cb00077882 */ /* 0x000fcc0000000000 */
[----:B------:R-:W-:Y:S02]  /*3090*/  DFMA R26, R36, R20, R26 ;  /* 0x00000014241a722b */ /* 0x000fe4000000001a */
[C---:B------:R-:W-:Y:S02]  /*30a0*/  DMUL R20, R8.reuse, R12 ;  /* 0x0000000c08147228 */ /* 0x040fe40000000000 */
[----:B------:R-:W-:-:S04]  /*30b0*/  DFMA R36, R8, R8, -R12 ;  /* 0x000000080824722b */ /* 0x000fc8000000080c */
[----:B------:R-:W-:Y:S01]  /*30c0*/  DADD R24, R26, -UR6 ;  /* 0x800000061a187e29 */ /* 0x000fe20008000000 */
[----:B------:R-:W-:Y:S01]  /*30d0*/  UMOV UR6, 0x80000000 ;  /* 0x8000000000067882 */ /* 0x000fe20000000000 */
[C---:B------:R-:W-:Y:S01]  /*30e0*/  DFMA R26, R8.reuse, R12, -R20 ;  /* 0x0000000c081a722b */ /* 0x040fe20000000814 */
[----:B------:R-:W-:Y:S01]  /*30f0*/  UMOV UR7, 0x43300000 ;  /* 0x4330000000077882 */ /* 0x000fe20000000000 */
[----:B------:R-:W-:-:S04]  /*3100*/  DFMA R36, R8, R38, R36 ;  /* 0x000000260824722b */ /* 0x000fc80000000024 */
[----:B------:R-:W-:Y:S02]  /*3110*/  DADD R40, R10, R24 ;  /* 0x000000000a287229 */ /* 0x000fe40000000018 */
[----:B------:R-:W-:-:S06]  /*3120*/  DFMA R26, R22, R12, R26 ;  /* 0x0000000c161a722b */ /* 0x000fcc000000001a */
[----:B------:R-:W-:Y:S02]  /*3130*/  DMUL R12, R40, R20 ;  /* 0x00000014280c7228 */ /* 0x000fe40000000000 */
[----:B------:R-:W-:Y:S02]  /*3140*/  DFMA R26, R8, R36, R26 ;  /* 0x00000024081a722b */ /* 0x000fe4000000001a */
[----:B------:R-:W-:-:S04]  /*3150*/  DADD R36, R10, -R40 ;  /* 0x000000000a247229 */ /* 0x000fc80000000828 */
[----:B------:R-:W-:-:S04]  /*3160*/  DFMA R10, R40, R20, -R12 ;  /* 0x00000014280a722b */ /* 0x000fc8000000080c */
[----:B------:R-:W-:-:S04]  /*3170*/  DADD R36, R24, R36 ;  /* 0x0000000018247229 */ /* 0x000fc80000000024 */
[----:B------:R-:W-:-:S08]  /*3180*/  DFMA R10, R40, R26, R10 ;  /* 0x0000001a280a722b */ /* 0x000fd0000000000a */
[----:B------:R-:W-:-:S08]  /*3190*/  DFMA R36, R36, R20, R10 ;  /* 0x000000142424722b */ /* 0x000fd0000000000a */
[----:B------:R-:W-:-:S08]  /*31a0*/  DADD R20, R12, R36 ;  /* 0x000000000c147229 */ /* 0x000fd00000000024 */
[--C-:B------:R-:W-:Y:S02]  /*31b0*/  DADD R10, R8, R20.reuse ;  /* 0x00000000080a7229 */ /* 0x100fe40000000014 */
[----:B------:R-:W-:-:S06]  /*31c0*/  DADD R12, R12, -R20 ;  /* 0x000000000c0c7229 */ /* 0x000fcc0000000814 */
[----:B------:R-:W-:Y:S02]  /*31d0*/  DADD R8, R8, -R10 ;  /* 0x0000000008087229 */ /* 0x000fe4000000080a */
[----:B------:R-:W-:-:S06]  /*31e0*/  DADD R12, R36, R12 ;  /* 0x00000000240c7229 */ /* 0x000fcc000000000c */
[----:B------:R-:W-:-:S08]  /*31f0*/  DADD R8, R20, R8 ;  /* 0x0000000014087229 */ /* 0x000fd00000000008 */
[----:B------:R-:W-:-:S08]  /*3200*/  DADD R8, R12, R8 ;  /* 0x000000000c087229 */ /* 0x000fd00000000008 */
[----:B------:R-:W-:Y:S01]  /*3210*/  DADD R22, R22, R8 ;  /* 0x0000000016167229 */ /* 0x000fe20000000008 */
[----:B------:R-:W-:Y:S01]  /*3220*/  LOP3.LUT R8, R4, 0x80000000, RZ, 0x3c, !PT ;  /* 0x8000000004087812 */ /* 0x000fe200078e3cff */
[----:B------:R-:W-:-:S06]  /*3230*/  IMAD.MOV.U32 R9, RZ, RZ, 0x43300000 ;  /* 0x43300000ff097424 */ /* 0x000fcc00078e00ff */
[----:B------:R-:W-:Y:S02]  /*3240*/  DADD R12, R10, R22 ;  /* 0x000000000a0c7229 */ /* 0x000fe40000000016 */
[----:B------:R-:W-:Y:S01]  /*3250*/  DADD R8, R8, -UR6 ;  /* 0x8000000608087e29 */ /* 0x000fe20008000000 */
[----:B------:R-:W-:Y:S01]  /*3260*/  UMOV UR6, 0xfefa39ef ;  /* 0xfefa39ef00067882 */ /* 0x000fe20000000000 */
[----:B------:R-:W-:-:S04]  /*3270*/  UMOV UR7, 0x3fe62e42 ;  /* 0x3fe62e4200077882 */ /* 0x000fc80000000000 */
[--C-:B------:R-:W-:Y:S02]  /*3280*/  DADD R10, R10, -R12.reuse ;  /* 0x000000000a0a7229 */ /* 0x100fe4000000080c */
[----:B------:R-:W-:Y:S01]  /*3290*/  DFMA R4, R8, UR6, R12 ;  /* 0x0000000608047c2b */ /* 0x000fe2000800000c */
[----:B------:R-:W-:Y:S01]  /*32a0*/  UMOV UR6, 0x3b39803f ;  /* 0x3b39803f00067882 */ /* 0x000fe20000000000 */
[----:B------:R-:W-:-:S04]  /*32b0*/  UMOV UR7, 0x3c7abc9e ;  /* 0x3c7abc9e00077882 */ /* 0x000fc80000000000 */
[----:B------:R-:W-:Y:S02]  /*32c0*/  DADD R10, R22, R10 ;  /* 0x00000000160a7229 */ /* 0x000fe4000000000a */
[----:B------:R-:W-:-:S08]  /*32d0*/  DFMA R20, R8, -UR10, R4 ;  /* 0x8000000a08147c2b */ /* 0x000fd00008000004 */
[----:B------:R-:W-:-:S08]  /*32e0*/  DADD R20, -R12, R20 ;  /* 0x000000000c147229 */ /* 0x000fd00000000114 */
[----:B------:R-:W-:-:S08]  /*32f0*/  DADD R10, R10, -R20 ;  /* 0x000000000a0a7229 */ /* 0x000fd00000000814 */
[----:B------:R-:W-:Y:S01]  /*3300*/  DFMA R10, R8, UR6, R10 ;  /* 0x00000006080a7c2b */ /* 0x000fe2000800000a */
[----:B------:R-:W-:Y:S02]  /*3310*/  USHF.L.U32 UR7, UR5, 0x1, URZ ;  /* 0x0000000105077899 */ /* 0x000fe400080006ff */
[----:B------:R-:W-:Y:S02]  /*3320*/  ULOP3.LUT UR6, UR5, 0xff0fffff, URZ, 0xc0, !UPT ;  /* 0xff0fffff05067892 */ /* 0x000fe4000f8ec0ff */
[----:B------:R-:W-:-:S03]  /*3330*/  UISETP.GT.U32.AND UP0, UPT, UR7, -0x2000001, UPT ;  /* 0xfdffffff0700788c */ /* 0x000fc6000bf04070 */
[----:B------:R-:W-:Y:S01]  /*3340*/  DADD R8, R4, R10 ;  /* 0x0000000004087229 */ /* 0x000fe2000000000a */
[----:B------:R-:W-:-:S03]  /*3350*/  USEL UR7, UR6, UR5, UP0 ;  /* 0x0000000506077287 */ /* 0x000fc60008000000 */
[----:B------:R-:W-:-:S04]  /*3360*/  UMOV UR6, UR4 ;  /* 0x0000000400067c82 */ /* 0x000fc80008000000 */
[----:B------:R-:W-:Y:S02]  /*3370*/  DADD R12, R4, -R8 ;  /* 0x00000000040c7229 */ /* 0x000fe40000000808 */
[----:B------:R-:W-:-:S06]  /*3380*/  DMUL R4, R8, UR6 ;  /* 0x0000000608047c28 */ /* 0x000fcc0008000000 */
[----:B------:R-:W-:Y:S02]  /*3390*/  DADD R12, R10, R12 ;  /* 0x000000000a0c7229 */ /* 0x000fe4000000000c */
[----:B------:R-:W-:Y:S01]  /*33a0*/  DFMA R8, R8, UR6, -R4 ;  /* 0x0000000608087c2b */ /* 0x000fe20008000804 */
[----:B------:R-:W-:Y:S01]  /*33b0*/  IMAD.MOV.U32 R10, RZ, RZ, 0x652b82fe ;  /* 0x652b82feff0a7424 */ /* 0x000fe200078e00ff */
[----:B------:R-:W-:-:S06]  /*33c0*/  MOV R11, 0x3ff71547 ;  /* 0x3ff71547000b7802 */ /* 0x000fcc0000000f00 */
[----:B------:R-:W-:Y:S01]  /*33d0*/  DFMA R12, R12, UR6, R8 ;  /* 0x000000060c0c7c2b */ /* 0x000fe20008000008 */
[----:B------:R-:W-:Y:S01]  /*33e0*/  UMOV UR6, 0x3b39803f ;  /* 0x3b39803f00067882 */ /* 0x000fe20000000000 */
[----:B------:R-:W-:-:S06]  /*33f0*/  UMOV UR7, 0x3c7abc9e ;  /* 0x3c7abc9e00077882 */ /* 0x000fcc0000000000 */
[----:B------:R-:W-:-:S08]  /*3400*/  DADD R8, R4, R12 ;  /* 0x0000000004087229 */ /* 0x000fd0000000000c */
[----:B------:R-:W-:Y:S02]  /*3410*/  DFMA R10, R8, R10, 6.75539944105574400000e+15 ;  /* 0x43380000080a742b */ /* 0x000fe4000000000a */
[----:B------:R-:W-:Y:S01]  /*3420*/  FSETP.GEU.AND P3, PT, |R9|, 4.1917929649353027344, PT ;  /* 0x4086232b0900780b */ /* 0x000fe20003f6e200 */
[----:B------:R-:W-:-:S05]  /*3430*/  DADD R4, R4, -R8 ;  /* 0x0000000004047229 */ /* 0x000fca0000000808 */
[----:B------:R-:W-:-:S03]  /*3440*/  DADD R20, R10, -6.75539944105574400000e+15 ;  /* 0xc33800000a147429 */ /* 0x000fc60000000000 */
[----:B------:R-:W-:-:S05]  /*3450*/  DADD R12, R12, R4 ;  /* 0x000000000c0c7229 */ /* 0x000fca0000000004 */
[----:B------:R-:W-:-:S08]  /*3460*/  DFMA R22, R20, -UR10, R8 ;  /* 0x8000000a14167c2b */ /* 0x000fd00008000008 */
[----:B------:R-:W-:Y:S01]  /*3470*/  DFMA R20, R20, -UR6, R22 ;  /* 0x8000000614147c2b */ /* 0x000fe20008000016 */
[----:B------:R-:W-:Y:S01]  /*3480*/  UMOV UR6, 0x69ce2bdf ;  /* 0x69ce2bdf00067882 */ /* 0x000fe20000000000 */
[----:B------:R-:W-:Y:S01]  /*3490*/  IMAD.MOV.U32 R22, RZ, RZ, -0x35dec16 ;  /* 0xfca213eaff167424 */ /* 0x000fe200078e00ff */
[----:B------:R-:W-:Y:S01]  /*34a0*/  UMOV UR7, 0x3e5ade15 ;  /* 0x3e5ade1500077882 */ /* 0x000fe20000000000 */
[----:B------:R-:W-:-:S06]  /*34b0*/  IMAD.MOV.U32 R23, RZ, RZ, 0x3e928af3 ;  /* 0x3e928af3ff177424 */ /* 0x000fcc00078e00ff */
[----:B------:R-:W-:Y:S01]  /*34c0*/  DFMA R22, R20, UR6, R22 ;  /* 0x0000000614167c2b */ /* 0x000fe20008000016 */
[----:B------:R-:W-:Y:S01]  /*34d0*/  UMOV UR6, 0x62401315 ;  /* 0x6240131500067882 */ /* 0x000fe20000000000 */
[----:B------:R-:W-:-:S06]  /*34e0*/  UMOV UR7, 0x3ec71dee ;  /* 0x3ec71dee00077882 */ /* 0x000fcc0000000000 */
[----:B------:R-:W-:Y:S01]  /*34f0*/  DFMA R22, R20, R22, UR6 ;  /* 0x0000000614167e2b */ /* 0x000fe20008000016 */
        /* <DEDUP_REMOVED lines=20> */
[----:B------:R-:W-:-:S08]  /*3640*/  DFMA R22, R20, R22, UR6 ;  /* 0x0000000614167e2b */ /* 0x000fd00008000016 */
[----:B------:R-:W-:-:S08]  /*3650*/  DFMA R22, R20, R22, 1 ;  /* 0x3ff000001416742b */ /* 0x000fd00000000016 */
[----:B------:R-:W-:-:S10]  /*3660*/  DFMA R20, R20, R22, 1 ;  /* 0x3ff000001414742b */ /* 0x000fd40000000016 */
[----:B------:R-:W-:Y:S02]  /*3670*/  IMAD R5, R10, 0x100000, R21 ;  /* 0x001000000a057824 */ /* 0x000fe400078e0215 */
[----:B------:R-:W-:Y:S01]  /*3680*/  IMAD.MOV.U32 R4, RZ, RZ, R20 ;  /* 0x000000ffff047224 */ /* 0x000fe200078e0014 */
[----:B------:R-:W-:Y:S06]  /*3690*/  @!P3 BRA `(.L_x_80) ;  /* 0x000000000030b947 */ /* 0x000fec0003800000 */
[----:B------:R-:W-:Y:S01]  /*36a0*/  FSETP.GEU.AND P4, PT, |R9|, 4.2275390625, PT ;  /* 0x408748000900780b */ /* 0x000fe20003f8e200 */
[C---:B------:R-:W-:Y:S02]  /*36b0*/  DADD R22, R8.reuse, +INF ;  /* 0x7ff0000008167429 */ /* 0x040fe40000000000 */
[----:B------:R-:W-:-:S08]  /*36c0*/  DSETP.GEU.AND P3, PT, R8, RZ, PT ;  /* 0x000000ff0800722a */ /* 0x000fd00003f6e000 */
[----:B------:R-:W-:Y:S02]  /*36d0*/  FSEL R5, R23, RZ, P3 ;  /* 0x000000ff17057208 */ /* 0x000fe40001800000 */
[----:B------:R-:W-:-:S04]  /*36e0*/  @!P4 LEA.HI R4, R10, R10, RZ, 0x1 ;  /* 0x0000000a0a04c211 */ /* 0x000fc800078f08ff */
[----:B------:R-:W-:Y:S02]  /*36f0*/  @!P4 SHF.R.S32.HI R9, RZ, 0x1, R4 ;  /* 0x00000001ff09c819 */ /* 0x000fe40000011404 */
[----:B------:R-:W-:Y:S02]  /*3700*/  FSEL R4, R22, RZ, P3 ;  /* 0x000000ff16047208 */ /* 0x000fe40001800000 */
[----:B------:R-:W-:Y:S01]  /*3710*/  @!P4 IADD3 R8, PT, PT, R10, -R9, RZ ;  /* 0x800000090a08c210 */ /* 0x000fe20007ffe0ff */
[----:B------:R-:W-:-:S03]  /*3720*/  @!P4 IMAD R21, R9, 0x100000, R21 ;  /* 0x001000000915c824 */ /* 0x000fc600078e0215 */
[----:B------:R-:W-:Y:S01]  /*3730*/  @!P4 LEA R9, R8, 0x3ff00000, 0x14 ;  /* 0x3ff000000809c811 */ /* 0x000fe200078ea0ff */
[----:B------:R-:W-:-:S06]  /*3740*/  @!P4 IMAD.MOV.U32 R8, RZ, RZ, RZ ;  /* 0x000000ffff08c224 */ /* 0x000fcc00078e00ff */
[----:B------:R-:W-:-:S11]  /*3750*/  @!P4 DMUL R4, R20, R8 ;  /* 0x000000081404c228 */ /* 0x000fd60000000000 */
.L_x_80:
[----:B------:R-:W-:Y:S01]  /*3760*/  DFMA R12, R12, R4, R4 ;  /* 0x000000040c0c722b */ /* 0x000fe20000000004 */
[----:B------:R-:W-:Y:S01]  /*3770*/  IMAD.MOV.U32 R43, RZ, RZ, 0x0 ;  /* 0x00000000ff2b7424 */ /* 0x000fe200078e00ff */
[----:B------:R-:W-:-:S08]  /*3780*/  DSETP.NEU.AND P3, PT, |R4|, +INF , PT ;  /* 0x7ff000000400742a */ /* 0x000fd00003f6d200 */
[----:B------:R-:W-:Y:S02]  /*3790*/  FSEL R4, R4, R12, !P3 ;  /* 0x0000000c04047208 */ /* 0x000fe40005800000 */
[----:B------:R-:W-:Y:S01]  /*37a0*/  FSEL R5, R5, R13, !P3 ;  /* 0x0000000d05057208 */ /* 0x000fe20005800000 */
[----:B------:R-:W-:Y:S06]  /*37b0*/  RET.REL.NODEC R42 `(_Z10calcforcesPdS_S_S_S_S_S_) ;  /* 0xffffffc82a107950 */ /* 0x000fec0003c3ffff */
.L_x_81:
        /* <DEDUP_REMOVED lines=12> */
.L_x_85:


//--------------------- .nv.global.init           --------------------------
	.section	.nv.global.init,"aw",@progbits
	.align	8
.nv.global.init:
	.type		sigma,@object
	.size		sigma,(del_v - sigma)
sigma:
        /*0000*/ 	.byte	0x00, 0x00, 0x00, 0x00, 0x00, 0x00, 0xf0, 0x3f
	.type		del_v,@object
	.size		del_v,(rc - del_v)
del_v:
        /*0008*/ 	.byte	0x9a, 0x99, 0x99, 0x99, 0x99, 0x99, 0xa9, 0x3f
	.type		rc,@object
	.size		rc,(del_r - rc)
rc:
        /*0010*/ 	.byte	0x00, 0x00, 0x00, 0x00, 0x00, 0x00, 0x08, 0x40
	.type		del_r,@object
	.size		del_r,(eps - del_r)
del_r:
        /*0018*/ 	.byte	0x9a, 0x99, 0x99, 0x99, 0x99, 0x99, 0xa9, 0x3f
	.type		eps,@object
	.size		eps,(.L_1 - eps)
eps:
        /*0020*/ 	.byte	0x00, 0x00, 0x00, 0x00, 0x00, 0x00, 0x10, 0x40
.L_1:


//--------------------- .nv.shared.reserved.0     --------------------------
	.section	.nv.shared.reserved.0,"aw",@nobits
	.weak		__nv_reservedSMEM_offset_0_alias
	.size		__nv_reservedSMEM_offset_0_alias, 0, 64
	.other		__nv_reservedSMEM_offset_0_alias,@"STO_CUDA_RESERVED_SHARED STV_DEFAULT"
__nv_reservedSMEM_offset_0_alias:
	.zero		0
	.zero		64


//--------------------- .nv.constant0._Z3PBCPdS_S_S_S_S_S_S_S_S_S_S_ --------------------------
	.section	.nv.constant0._Z3PBCPdS_S_S_S_S_S_S_S_S_S_S_,"a",@progbits
	.sectionflags	@""
	.align	4
.nv.constant0._Z3PBCPdS_S_S_S_S_S_S_S_S_S_S_:
	.zero		992


//--------------------- .nv.constant0._Z10thermostatdPdS_S_S_ --------------------------
	.section	.nv.constant0._Z10thermostatdPdS_S_S_,"a",@progbits
	.sectionflags	@""
	.align	4
.nv.constant0._Z10thermostatdPdS_S_S_:
	.zero		936


//--------------------- .nv.constant0._Z9updateposPdS_S_S_S_S_S_S_S_S_S_S_S_S_S_S_ --------------------------
	.section	.nv.constant0._Z9updateposPdS_S_S_S_S_S_S_S_S_S_S_S_S_S_S_,"a",@progbits
	.sectionflags	@""
	.align	4
.nv.constant0._Z9updateposPdS_S_S_S_S_S_S_S_S_S_S_S_S_S_S_:
	.zero		1024


//--------------------- .nv.constant0._Z10calcforcesPdS_S_S_S_S_S_ --------------------------
	.section	.nv.constant0._Z10calcforcesPdS_S_S_S_S_S_,"a",@progbits
	.sectionflags	@""
	.align	4
.nv.constant0._Z10calcforcesPdS_S_S_S_S_S_:
	.zero		952


//--------------------- SYMBOLS --------------------------

	.type		.nv.reservedSmem.offset0,@object
	.size		.nv.reservedSmem.offset0,0x4
